//
// Generated by NVIDIA NVVM Compiler
//
// Compiler Build ID: CL-36424714
// Cuda compilation tools, release 13.0, V13.0.88
// Based on NVVM 20.0.0
//

.version 9.0
.target sm_100
.address_size 64

	// .globl	_Z13fp_add_arraysPKjS0_Pji
.const .align 4 .u32 PRIME_P;

.visible .entry _Z13fp_add_arraysPKjS0_Pji(
	.param .u64 .ptr .align 1 _Z13fp_add_arraysPKjS0_Pji_param_0,
	.param .u64 .ptr .align 1 _Z13fp_add_arraysPKjS0_Pji_param_1,
	.param .u64 .ptr .align 1 _Z13fp_add_arraysPKjS0_Pji_param_2,
	.param .u32 _Z13fp_add_arraysPKjS0_Pji_param_3
)
{
	.reg .pred 	%p<3>;
	.reg .b32 	%r<12>;
	.reg .b64 	%rd<11>;

	ld.param.u64 	%rd1, [_Z13fp_add_arraysPKjS0_Pji_param_0];
	ld.param.u64 	%rd2, [_Z13fp_add_arraysPKjS0_Pji_param_1];
	ld.param.u64 	%rd3, [_Z13fp_add_arraysPKjS0_Pji_param_2];
	ld.param.u32 	%r2, [_Z13fp_add_arraysPKjS0_Pji_param_3];
	mov.u32 	%r3, %ctaid.x;
	mov.u32 	%r4, %ntid.x;
	mov.u32 	%r5, %tid.x;
	mad.lo.s32 	%r1, %r3, %r4, %r5;
	setp.ge.s32 	%p1, %r1, %r2;
	@%p1 bra 	$L__BB0_2;
	cvta.to.global.u64 	%rd4, %rd1;
	cvta.to.global.u64 	%rd5, %rd2;
	cvta.to.global.u64 	%rd6, %rd3;
	mul.wide.s32 	%rd7, %r1, 4;
	add.s64 	%rd8, %rd4, %rd7;
	ld.global.u32 	%r6, [%rd8];
	add.s64 	%rd9, %rd5, %rd7;
	ld.global.u32 	%r7, [%rd9];
	add.s32 	%r8, %r7, %r6;
	ld.const.u32 	%r9, [PRIME_P];
	setp.lt.u32 	%p2, %r8, %r9;
	selp.b32 	%r10, 0, %r9, %p2;
	sub.s32 	%r11, %r8, %r10;
	add.s64 	%rd10, %rd6, %rd7;
	st.global.u32 	[%rd10], %r11;
$L__BB0_2:
	ret;

}
	// .globl	_Z13fp_sub_arraysPKjS0_Pji
.visible .entry _Z13fp_sub_arraysPKjS0_Pji(
	.param .u64 .ptr .align 1 _Z13fp_sub_arraysPKjS0_Pji_param_0,
	.param .u64 .ptr .align 1 _Z13fp_sub_arraysPKjS0_Pji_param_1,
	.param .u64 .ptr .align 1 _Z13fp_sub_arraysPKjS0_Pji_param_2,
	.param .u32 _Z13fp_sub_arraysPKjS0_Pji_param_3
)
{
	.reg .pred 	%p<3>;
	.reg .b32 	%r<12>;
	.reg .b64 	%rd<11>;

	ld.param.u64 	%rd1, [_Z13fp_sub_arraysPKjS0_Pji_param_0];
	ld.param.u64 	%rd2, [_Z13fp_sub_arraysPKjS0_Pji_param_1];
	ld.param.u64 	%rd3, [_Z13fp_sub_arraysPKjS0_Pji_param_2];
	ld.param.u32 	%r2, [_Z13fp_sub_arraysPKjS0_Pji_param_3];
	mov.u32 	%r3, %ctaid.x;
	mov.u32 	%r4, %ntid.x;
	mov.u32 	%r5, %tid.x;
	mad.lo.s32 	%r1, %r3, %r4, %r5;
	setp.ge.s32 	%p1, %r1, %r2;
	@%p1 bra 	$L__BB1_2;
	cvta.to.global.u64 	%rd4, %rd1;
	cvta.to.global.u64 	%rd5, %rd2;
	cvta.to.global.u64 	%rd6, %rd3;
	mul.wide.s32 	%rd7, %r1, 4;
	add.s64 	%rd8, %rd4, %rd7;
	ld.global.u32 	%r6, [%rd8];
	add.s64 	%rd9, %rd5, %rd7;
	ld.global.u32 	%r7, [%rd9];
	setp.lt.u32 	%p2, %r6, %r7;
	ld.const.u32 	%r8, [PRIME_P];
	selp.b32 	%r9, %r8, 0, %p2;
	sub.s32 	%r10, %r6, %r7;
	add.s32 	%r11, %r10, %r9;
	add.s64 	%rd10, %rd6, %rd7;
	st.global.u32 	[%rd10], %r11;
$L__BB1_2:
	ret;

}
	// .globl	_Z13fp_mul_arraysPKjS0_Pji
.visible .entry _Z13fp_mul_arraysPKjS0_Pji(
	.param .u64 .ptr .align 1 _Z13fp_mul_arraysPKjS0_Pji_param_0,
	.param .u64 .ptr .align 1 _Z13fp_mul_arraysPKjS0_Pji_param_1,
	.param .u64 .ptr .align 1 _Z13fp_mul_arraysPKjS0_Pji_param_2,
	.param .u32 _Z13fp_mul_arraysPKjS0_Pji_param_3
)
{
	.reg .pred 	%p<2>;
	.reg .b32 	%r<11>;
	.reg .b64 	%rd<11>;

	ld.param.u64 	%rd1, [_Z13fp_mul_arraysPKjS0_Pji_param_0];
	ld.param.u64 	%rd2, [_Z13fp_mul_arraysPKjS0_Pji_param_1];
	ld.param.u64 	%rd3, [_Z13fp_mul_arraysPKjS0_Pji_param_2];
	ld.param.u32 	%r2, [_Z13fp_mul_arraysPKjS0_Pji_param_3];
	mov.u32 	%r3, %ctaid.x;
	mov.u32 	%r4, %ntid.x;
	mov.u32 	%r5, %tid.x;
	mad.lo.s32 	%r1, %r3, %r4, %r5;
	setp.ge.s32 	%p1, %r1, %r2;
	@%p1 bra 	$L__BB2_2;
	cvta.to.global.u64 	%rd4, %rd1;
	cvta.to.global.u64 	%rd5, %rd2;
	cvta.to.global.u64 	%rd6, %rd3;
	mul.wide.s32 	%rd7, %r1, 4;
	add.s64 	%rd8, %rd4, %rd7;
	ld.global.u32 	%r6, [%rd8];
	add.s64 	%rd9, %rd5, %rd7;
	ld.global.u32 	%r7, [%rd9];
	mul.lo.s32 	%r8, %r7, %r6;
	ld.const.u32 	%r9, [PRIME_P];
	rem.u32 	%r10, %r8, %r9;
	add.s64 	%rd10, %rd6, %rd7;
	st.global.u32 	[%rd10], %r10;
$L__BB2_2:
	ret;

}
	// .globl	_Z13fp_pow_arraysPKjS0_Pji
.visible .entry _Z13fp_pow_arraysPKjS0_Pji(
	.param .u64 .ptr .align 1 _Z13fp_pow_arraysPKjS0_Pji_param_0,
	.param .u64 .ptr .align 1 _Z13fp_pow_arraysPKjS0_Pji_param_1,
	.param .u64 .ptr .align 1 _Z13fp_pow_arraysPKjS0_Pji_param_2,
	.param .u32 _Z13fp_pow_arraysPKjS0_Pji_param_3
)
{
	.reg .pred 	%p<6>;
	.reg .b32 	%r<27>;
	.reg .b64 	%rd<12>;

	ld.param.u64 	%rd2, [_Z13fp_pow_arraysPKjS0_Pji_param_0];
	ld.param.u64 	%rd3, [_Z13fp_pow_arraysPKjS0_Pji_param_1];
	ld.param.u64 	%rd4, [_Z13fp_pow_arraysPKjS0_Pji_param_2];
	ld.param.u32 	%r14, [_Z13fp_pow_arraysPKjS0_Pji_param_3];
	mov.u32 	%r15, %ctaid.x;
	mov.u32 	%r16, %ntid.x;
	mov.u32 	%r17, %tid.x;
	mad.lo.s32 	%r1, %r15, %r16, %r17;
	setp.ge.s32 	%p1, %r1, %r14;
	@%p1 bra 	$L__BB3_7;
	cvta.to.global.u64 	%rd5, %rd2;
	cvta.to.global.u64 	%rd6, %rd3;
	mul.wide.s32 	%rd7, %r1, 4;
	add.s64 	%rd1, %rd5, %rd7;
	add.s64 	%rd8, %rd6, %rd7;
	ld.global.u32 	%r24, [%rd8];
	ld.const.u32 	%r3, [PRIME_P];
	setp.eq.s32 	%p2, %r24, 0;
	mov.b32 	%r25, 1;
	@%p2 bra 	$L__BB3_6;
	ld.global.u32 	%r23, [%rd1];
	mov.b32 	%r25, 1;
$L__BB3_3:
	rem.u32 	%r8, %r23, %r3;
	and.b32  	%r20, %r24, 1;
	setp.eq.b32 	%p3, %r20, 1;
	not.pred 	%p4, %p3;
	@%p4 bra 	$L__BB3_5;
	mul.lo.s32 	%r21, %r25, %r8;
	rem.u32 	%r25, %r21, %r3;
$L__BB3_5:
	shr.u32 	%r11, %r24, 1;
	mul.lo.s32 	%r23, %r8, %r8;
	setp.gt.u32 	%p5, %r24, 1;
	mov.u32 	%r24, %r11;
	@%p5 bra 	$L__BB3_3;
$L__BB3_6:
	cvta.to.global.u64 	%rd9, %rd4;
	add.s64 	%rd11, %rd9, %rd7;
	st.global.u32 	[%rd11], %r25;
$L__BB3_7:
	ret;

}
	// .globl	_Z13fp_inv_arraysPKjPji
.visible .entry _Z13fp_inv_arraysPKjPji(
	.param .u64 .ptr .align 1 _Z13fp_inv_arraysPKjPji_param_0,
	.param .u64 .ptr .align 1 _Z13fp_inv_arraysPKjPji_param_1,
	.param .u32 _Z13fp_inv_arraysPKjPji_param_2
)
{
	.reg .pred 	%p<5>;
	.reg .b32 	%r<18>;
	.reg .b64 	%rd<32>;

	ld.param.u64 	%rd12, [_Z13fp_inv_arraysPKjPji_param_0];
	ld.param.u64 	%rd13, [_Z13fp_inv_arraysPKjPji_param_1];
	ld.param.u32 	%r5, [_Z13fp_inv_arraysPKjPji_param_2];
	mov.u32 	%r6, %ctaid.x;
	mov.u32 	%r7, %ntid.x;
	mov.u32 	%r8, %tid.x;
	mad.lo.s32 	%r1, %r6, %r7, %r8;
	setp.ge.s32 	%p1, %r1, %r5;
	@%p1 bra 	$L__BB4_9;
	cvta.to.global.u64 	%rd14, %rd12;
	mul.wide.s32 	%rd15, %r1, 4;
	add.s64 	%rd16, %rd14, %rd15;
	ld.global.u32 	%r2, [%rd16];
	setp.eq.s32 	%p2, %r2, 0;
	mov.b32 	%r17, 0;
	@%p2 bra 	$L__BB4_8;
	ld.const.u32 	%rd1, [PRIME_P];
	cvt.u64.u32 	%rd28, %r2;
	mov.b64 	%rd29, 0;
	mov.b64 	%rd27, 1;
	mov.u64 	%rd30, %rd1;
$L__BB4_3:
	mov.u64 	%rd5, %rd28;
	mov.u64 	%rd3, %rd27;
	or.b64  	%rd19, %rd30, %rd5;
	and.b64  	%rd20, %rd19, -4294967296;
	setp.ne.s64 	%p3, %rd20, 0;
	@%p3 bra 	$L__BB4_5;
	cvt.u32.u64 	%r10, %rd5;
	cvt.u32.u64 	%r11, %rd30;
	div.u32 	%r12, %r11, %r10;
	cvt.u64.u32 	%rd31, %r12;
	bra.uni 	$L__BB4_6;
$L__BB4_5:
	div.s64 	%rd31, %rd30, %rd5;
$L__BB4_6:
	mul.lo.s64 	%rd21, %rd31, %rd5;
	sub.s64 	%rd28, %rd30, %rd21;
	mul.lo.s64 	%rd22, %rd31, %rd3;
	sub.s64 	%rd27, %rd29, %rd22;
	setp.ne.s64 	%p4, %rd28, 0;
	mov.u64 	%rd29, %rd3;
	mov.u64 	%rd30, %rd5;
	@%p4 bra 	$L__BB4_3;
	cvt.u32.u64 	%r13, %rd3;
	cvt.u32.u64 	%r14, %rd1;
	shr.s64 	%rd23, %rd3, 63;
	cvt.u32.u64 	%r15, %rd23;
	and.b32  	%r16, %r15, %r14;
	add.s32 	%r17, %r16, %r13;
$L__BB4_8:
	cvta.to.global.u64 	%rd24, %rd13;
	add.s64 	%rd26, %rd24, %rd15;
	st.global.u32 	[%rd26], %r17;
$L__BB4_9:
	ret;

}
	// .globl	_Z12fp_poly_evalPKjiS0_Pji
.visible .entry _Z12fp_poly_evalPKjiS0_Pji(
	.param .u64 .ptr .align 1 _Z12fp_poly_evalPKjiS0_Pji_param_0,
	.param .u32 _Z12fp_poly_evalPKjiS0_Pji_param_1,
	.param .u64 .ptr .align 1 _Z12fp_poly_evalPKjiS0_Pji_param_2,
	.param .u64 .ptr .align 1 _Z12fp_poly_evalPKjiS0_Pji_param_3,
	.param .u32 _Z12fp_poly_evalPKjiS0_Pji_param_4
)
{
	.reg .pred 	%p<26>;
	.reg .b32 	%r<152>;
	.reg .b64 	%rd<43>;

	ld.param.u64 	%rd4, [_Z12fp_poly_evalPKjiS0_Pji_param_0];
	ld.param.u32 	%r31, [_Z12fp_poly_evalPKjiS0_Pji_param_1];
	ld.param.u64 	%rd2, [_Z12fp_poly_evalPKjiS0_Pji_param_2];
	ld.param.u64 	%rd3, [_Z12fp_poly_evalPKjiS0_Pji_param_3];
	ld.param.u32 	%r32, [_Z12fp_poly_evalPKjiS0_Pji_param_4];
	cvta.to.global.u64 	%rd1, %rd4;
	mov.u32 	%r33, %ctaid.x;
	mov.u32 	%r34, %ntid.x;
	mov.u32 	%r35, %tid.x;
	mad.lo.s32 	%r1, %r33, %r34, %r35;
	setp.ge.s32 	%p1, %r1, %r32;
	@%p1 bra 	$L__BB5_15;
	cvta.to.global.u64 	%rd5, %rd2;
	mul.wide.s32 	%rd6, %r1, 4;
	add.s64 	%rd7, %rd5, %rd6;
	ld.global.u32 	%r2, [%rd7];
	mul.wide.s32 	%rd8, %r31, 4;
	add.s64 	%rd9, %rd1, %rd8;
	ld.global.u32 	%r151, [%rd9];
	setp.lt.s32 	%p2, %r31, 1;
	@%p2 bra 	$L__BB5_14;
	ld.const.u32 	%r4, [PRIME_P];
	and.b32  	%r5, %r31, 7;
	setp.lt.u32 	%p3, %r31, 8;
	mov.u32 	%r146, %r31;
	@%p3 bra 	$L__BB5_6;
	add.s32 	%r140, %r31, -4;
	and.b32  	%r37, %r31, 2147483640;
	neg.s32 	%r139, %r37;
$L__BB5_4:
	.pragma "nounroll";
	add.s32 	%r38, %r140, 3;
	mul.lo.s32 	%r39, %r151, %r2;
	rem.u32 	%r40, %r39, %r4;
	mul.wide.u32 	%rd10, %r38, 4;
	add.s64 	%rd11, %rd1, %rd10;
	ld.global.u32 	%r41, [%rd11];
	add.s32 	%r42, %r41, %r40;
	setp.lt.u32 	%p4, %r42, %r4;
	selp.b32 	%r43, 0, %r4, %p4;
	sub.s32 	%r44, %r42, %r43;
	add.s32 	%r45, %r140, 2;
	mul.lo.s32 	%r46, %r44, %r2;
	rem.u32 	%r47, %r46, %r4;
	mul.wide.u32 	%rd12, %r45, 4;
	add.s64 	%rd13, %rd1, %rd12;
	ld.global.u32 	%r48, [%rd13];
	add.s32 	%r49, %r48, %r47;
	setp.lt.u32 	%p5, %r49, %r4;
	selp.b32 	%r50, 0, %r4, %p5;
	sub.s32 	%r51, %r49, %r50;
	add.s32 	%r52, %r140, 1;
	mul.lo.s32 	%r53, %r51, %r2;
	rem.u32 	%r54, %r53, %r4;
	mul.wide.u32 	%rd14, %r52, 4;
	add.s64 	%rd15, %rd1, %rd14;
	ld.global.u32 	%r55, [%rd15];
	add.s32 	%r56, %r55, %r54;
	setp.lt.u32 	%p6, %r56, %r4;
	selp.b32 	%r57, 0, %r4, %p6;
	sub.s32 	%r58, %r56, %r57;
	add.s32 	%r59, %r140, -4;
	mul.lo.s32 	%r60, %r58, %r2;
	rem.u32 	%r61, %r60, %r4;
	mul.wide.u32 	%rd16, %r140, 4;
	add.s64 	%rd17, %rd1, %rd16;
	ld.global.u32 	%r62, [%rd17];
	add.s32 	%r63, %r62, %r61;
	setp.lt.u32 	%p7, %r63, %r4;
	selp.b32 	%r64, 0, %r4, %p7;
	sub.s32 	%r65, %r63, %r64;
	add.s32 	%r66, %r140, -1;
	mul.lo.s32 	%r67, %r65, %r2;
	rem.u32 	%r68, %r67, %r4;
	mul.wide.u32 	%rd18, %r66, 4;
	add.s64 	%rd19, %rd1, %rd18;
	ld.global.u32 	%r69, [%rd19];
	add.s32 	%r70, %r69, %r68;
	setp.lt.u32 	%p8, %r70, %r4;
	selp.b32 	%r71, 0, %r4, %p8;
	sub.s32 	%r72, %r70, %r71;
	add.s32 	%r73, %r140, -2;
	mul.lo.s32 	%r74, %r72, %r2;
	rem.u32 	%r75, %r74, %r4;
	mul.wide.u32 	%rd20, %r73, 4;
	add.s64 	%rd21, %rd1, %rd20;
	ld.global.u32 	%r76, [%rd21];
	add.s32 	%r77, %r76, %r75;
	setp.lt.u32 	%p9, %r77, %r4;
	selp.b32 	%r78, 0, %r4, %p9;
	sub.s32 	%r79, %r77, %r78;
	add.s32 	%r80, %r140, -3;
	mul.lo.s32 	%r81, %r79, %r2;
	rem.u32 	%r82, %r81, %r4;
	mul.wide.u32 	%rd22, %r80, 4;
	add.s64 	%rd23, %rd1, %rd22;
	ld.global.u32 	%r83, [%rd23];
	add.s32 	%r84, %r83, %r82;
	setp.lt.u32 	%p10, %r84, %r4;
	selp.b32 	%r85, 0, %r4, %p10;
	sub.s32 	%r86, %r84, %r85;
	mul.lo.s32 	%r87, %r86, %r2;
	rem.u32 	%r88, %r87, %r4;
	mul.wide.u32 	%rd24, %r59, 4;
	add.s64 	%rd25, %rd1, %rd24;
	ld.global.u32 	%r89, [%rd25];
	add.s32 	%r90, %r89, %r88;
	setp.lt.u32 	%p11, %r90, %r4;
	selp.b32 	%r91, 0, %r4, %p11;
	sub.s32 	%r151, %r90, %r91;
	add.s32 	%r140, %r140, -8;
	add.s32 	%r139, %r139, 8;
	setp.ne.s32 	%p12, %r139, 0;
	@%p12 bra 	$L__BB5_4;
	add.s32 	%r146, %r140, 4;
$L__BB5_6:
	setp.eq.s32 	%p13, %r5, 0;
	@%p13 bra 	$L__BB5_14;
	and.b32  	%r18, %r31, 3;
	setp.lt.u32 	%p14, %r5, 4;
	@%p14 bra 	$L__BB5_9;
	add.s32 	%r93, %r146, -1;
	mul.lo.s32 	%r94, %r151, %r2;
	rem.u32 	%r95, %r94, %r4;
	mul.wide.u32 	%rd26, %r93, 4;
	add.s64 	%rd27, %rd1, %rd26;
	ld.global.u32 	%r96, [%rd27];
	add.s32 	%r97, %r96, %r95;
	setp.lt.u32 	%p15, %r97, %r4;
	selp.b32 	%r98, 0, %r4, %p15;
	sub.s32 	%r99, %r97, %r98;
	add.s32 	%r100, %r146, -2;
	mul.lo.s32 	%r101, %r99, %r2;
	rem.u32 	%r102, %r101, %r4;
	mul.wide.u32 	%rd28, %r100, 4;
	add.s64 	%rd29, %rd1, %rd28;
	ld.global.u32 	%r103, [%rd29];
	add.s32 	%r104, %r103, %r102;
	setp.lt.u32 	%p16, %r104, %r4;
	selp.b32 	%r105, 0, %r4, %p16;
	sub.s32 	%r106, %r104, %r105;
	add.s32 	%r107, %r146, -3;
	mul.lo.s32 	%r108, %r106, %r2;
	rem.u32 	%r109, %r108, %r4;
	mul.wide.u32 	%rd30, %r107, 4;
	add.s64 	%rd31, %rd1, %rd30;
	ld.global.u32 	%r110, [%rd31];
	add.s32 	%r111, %r110, %r109;
	setp.lt.u32 	%p17, %r111, %r4;
	selp.b32 	%r112, 0, %r4, %p17;
	sub.s32 	%r113, %r111, %r112;
	add.s32 	%r146, %r146, -4;
	mul.lo.s32 	%r114, %r113, %r2;
	rem.u32 	%r115, %r114, %r4;
	mul.wide.u32 	%rd32, %r146, 4;
	add.s64 	%rd33, %rd1, %rd32;
	ld.global.u32 	%r116, [%rd33];
	add.s32 	%r117, %r116, %r115;
	setp.lt.u32 	%p18, %r117, %r4;
	selp.b32 	%r118, 0, %r4, %p18;
	sub.s32 	%r151, %r117, %r118;
$L__BB5_9:
	setp.eq.s32 	%p19, %r18, 0;
	@%p19 bra 	$L__BB5_14;
	setp.eq.s32 	%p20, %r18, 1;
	@%p20 bra 	$L__BB5_12;
	add.s32 	%r120, %r146, -1;
	mul.lo.s32 	%r121, %r151, %r2;
	rem.u32 	%r122, %r121, %r4;
	mul.wide.u32 	%rd34, %r120, 4;
	add.s64 	%rd35, %rd1, %rd34;
	ld.global.u32 	%r123, [%rd35];
	add.s32 	%r124, %r123, %r122;
	setp.lt.u32 	%p21, %r124, %r4;
	selp.b32 	%r125, 0, %r4, %p21;
	sub.s32 	%r126, %r124, %r125;
	add.s32 	%r146, %r146, -2;
	mul.lo.s32 	%r127, %r126, %r2;
	rem.u32 	%r128, %r127, %r4;
	mul.wide.u32 	%rd36, %r146, 4;
	add.s64 	%rd37, %rd1, %rd36;
	ld.global.u32 	%r129, [%rd37];
	add.s32 	%r130, %r129, %r128;
	setp.lt.u32 	%p22, %r130, %r4;
	selp.b32 	%r131, 0, %r4, %p22;
	sub.s32 	%r151, %r130, %r131;
$L__BB5_12:
	and.b32  	%r132, %r31, 1;
	setp.eq.b32 	%p23, %r132, 1;
	not.pred 	%p24, %p23;
	@%p24 bra 	$L__BB5_14;
	add.s32 	%r133, %r146, -1;
	mul.lo.s32 	%r134, %r151, %r2;
	rem.u32 	%r135, %r134, %r4;
	mul.wide.u32 	%rd38, %r133, 4;
	add.s64 	%rd39, %rd1, %rd38;
	ld.global.u32 	%r136, [%rd39];
	add.s32 	%r137, %r136, %r135;
	setp.lt.u32 	%p25, %r137, %r4;
	selp.b32 	%r138, 0, %r4, %p25;
	sub.s32 	%r151, %r137, %r138;
$L__BB5_14:
	cvta.to.global.u64 	%rd40, %rd3;
	add.s64 	%rd42, %rd40, %rd6;
	st.global.u32 	[%rd42], %r151;
$L__BB5_15:
	ret;

}
	// .globl	_Z13fp_matrix_addPKjS0_Pjiii
.visible .entry _Z13fp_matrix_addPKjS0_Pjiii(
	.param .u64 .ptr .align 1 _Z13fp_matrix_addPKjS0_Pjiii_param_0,
	.param .u64 .ptr .align 1 _Z13fp_matrix_addPKjS0_Pjiii_param_1,
	.param .u64 .ptr .align 1 _Z13fp_matrix_addPKjS0_Pjiii_param_2,
	.param .u32 _Z13fp_matrix_addPKjS0_Pjiii_param_3,
	.param .u32 _Z13fp_matrix_addPKjS0_Pjiii_param_4,
	.param .u32 _Z13fp_matrix_addPKjS0_Pjiii_param_5
)
{
	.reg .pred 	%p<28>;
	.reg .b32 	%r<172>;
	.reg .b64 	%rd<53>;

	ld.param.u64 	%rd7, [_Z13fp_matrix_addPKjS0_Pjiii_param_0];
	ld.param.u64 	%rd8, [_Z13fp_matrix_addPKjS0_Pjiii_param_1];
	ld.param.u64 	%rd6, [_Z13fp_matrix_addPKjS0_Pjiii_param_2];
	ld.param.u32 	%r33, [_Z13fp_matrix_addPKjS0_Pjiii_param_3];
	ld.param.u32 	%r31, [_Z13fp_matrix_addPKjS0_Pjiii_param_4];
	ld.param.u32 	%r34, [_Z13fp_matrix_addPKjS0_Pjiii_param_5];
	cvta.to.global.u64 	%rd1, %rd8;
	cvta.to.global.u64 	%rd2, %rd7;
	mov.u32 	%r35, %ctaid.y;
	mov.u32 	%r36, %ntid.y;
	add.s32 	%r37, %r35, %r36;
	mov.u32 	%r38, %tid.y;
	add.s32 	%r1, %r37, %r38;
	mov.u32 	%r39, %ctaid.x;
	mov.u32 	%r40, %ntid.x;
	add.s32 	%r41, %r39, %r40;
	mov.u32 	%r42, %tid.x;
	add.s32 	%r43, %r41, %r42;
	setp.ge.s32 	%p1, %r1, %r33;
	setp.ge.s32 	%p2, %r43, %r34;
	or.pred  	%p3, %p1, %p2;
	@%p3 bra 	$L__BB6_14;
	setp.lt.s32 	%p4, %r31, 1;
	mov.b32 	%r171, 0;
	@%p4 bra 	$L__BB6_13;
	mul.lo.s32 	%r3, %r31, %r1;
	ld.const.u32 	%r4, [PRIME_P];
	and.b32  	%r5, %r31, 7;
	setp.lt.u32 	%p5, %r31, 8;
	mov.b32 	%r166, 0;
	mov.u32 	%r171, %r166;
	@%p5 bra 	$L__BB6_5;
	and.b32  	%r166, %r31, 2147483640;
	neg.s32 	%r160, %r166;
	shl.b32 	%r8, %r34, 3;
	mul.wide.u32 	%rd9, %r3, 4;
	add.s64 	%rd10, %rd9, %rd2;
	add.s64 	%rd52, %rd10, 16;
	mov.b32 	%r171, 0;
	mul.wide.s32 	%rd13, %r34, 4;
	mov.u32 	%r159, %r43;
$L__BB6_4:
	.pragma "nounroll";
	ld.global.u32 	%r48, [%rd52+-16];
	mul.wide.s32 	%rd11, %r159, 4;
	add.s64 	%rd12, %rd1, %rd11;
	ld.global.u32 	%r49, [%rd12];
	mul.lo.s32 	%r50, %r49, %r48;
	rem.u32 	%r51, %r50, %r4;
	add.s32 	%r52, %r51, %r171;
	setp.lt.u32 	%p6, %r52, %r4;
	selp.b32 	%r53, 0, %r4, %p6;
	sub.s32 	%r54, %r52, %r53;
	ld.global.u32 	%r55, [%rd52+-12];
	add.s64 	%rd14, %rd12, %rd13;
	ld.global.u32 	%r56, [%rd14];
	mul.lo.s32 	%r57, %r56, %r55;
	rem.u32 	%r58, %r57, %r4;
	add.s32 	%r59, %r58, %r54;
	setp.lt.u32 	%p7, %r59, %r4;
	selp.b32 	%r60, 0, %r4, %p7;
	sub.s32 	%r61, %r59, %r60;
	ld.global.u32 	%r62, [%rd52+-8];
	add.s64 	%rd15, %rd14, %rd13;
	ld.global.u32 	%r63, [%rd15];
	mul.lo.s32 	%r64, %r63, %r62;
	rem.u32 	%r65, %r64, %r4;
	add.s32 	%r66, %r65, %r61;
	setp.lt.u32 	%p8, %r66, %r4;
	selp.b32 	%r67, 0, %r4, %p8;
	sub.s32 	%r68, %r66, %r67;
	ld.global.u32 	%r69, [%rd52+-4];
	add.s64 	%rd16, %rd15, %rd13;
	ld.global.u32 	%r70, [%rd16];
	mul.lo.s32 	%r71, %r70, %r69;
	rem.u32 	%r72, %r71, %r4;
	add.s32 	%r73, %r72, %r68;
	setp.lt.u32 	%p9, %r73, %r4;
	selp.b32 	%r74, 0, %r4, %p9;
	sub.s32 	%r75, %r73, %r74;
	ld.global.u32 	%r76, [%rd52];
	add.s64 	%rd17, %rd16, %rd13;
	ld.global.u32 	%r77, [%rd17];
	mul.lo.s32 	%r78, %r77, %r76;
	rem.u32 	%r79, %r78, %r4;
	add.s32 	%r80, %r79, %r75;
	setp.lt.u32 	%p10, %r80, %r4;
	selp.b32 	%r81, 0, %r4, %p10;
	sub.s32 	%r82, %r80, %r81;
	ld.global.u32 	%r83, [%rd52+4];
	add.s64 	%rd18, %rd17, %rd13;
	ld.global.u32 	%r84, [%rd18];
	mul.lo.s32 	%r85, %r84, %r83;
	rem.u32 	%r86, %r85, %r4;
	add.s32 	%r87, %r86, %r82;
	setp.lt.u32 	%p11, %r87, %r4;
	selp.b32 	%r88, 0, %r4, %p11;
	sub.s32 	%r89, %r87, %r88;
	ld.global.u32 	%r90, [%rd52+8];
	add.s64 	%rd19, %rd18, %rd13;
	ld.global.u32 	%r91, [%rd19];
	mul.lo.s32 	%r92, %r91, %r90;
	rem.u32 	%r93, %r92, %r4;
	add.s32 	%r94, %r93, %r89;
	setp.lt.u32 	%p12, %r94, %r4;
	selp.b32 	%r95, 0, %r4, %p12;
	sub.s32 	%r96, %r94, %r95;
	ld.global.u32 	%r97, [%rd52+12];
	add.s64 	%rd20, %rd19, %rd13;
	ld.global.u32 	%r98, [%rd20];
	mul.lo.s32 	%r99, %r98, %r97;
	rem.u32 	%r100, %r99, %r4;
	add.s32 	%r101, %r100, %r96;
	setp.lt.u32 	%p13, %r101, %r4;
	selp.b32 	%r102, 0, %r4, %p13;
	sub.s32 	%r171, %r101, %r102;
	add.s32 	%r160, %r160, 8;
	add.s32 	%r159, %r159, %r8;
	add.s64 	%rd52, %rd52, 32;
	setp.ne.s32 	%p14, %r160, 0;
	@%p14 bra 	$L__BB6_4;
$L__BB6_5:
	setp.eq.s32 	%p15, %r5, 0;
	@%p15 bra 	$L__BB6_13;
	and.b32  	%r18, %r31, 3;
	setp.lt.u32 	%p16, %r5, 4;
	@%p16 bra 	$L__BB6_8;
	add.s32 	%r104, %r166, %r3;
	mul.wide.u32 	%rd21, %r104, 4;
	add.s64 	%rd22, %rd2, %rd21;
	ld.global.u32 	%r105, [%rd22];
	mad.lo.s32 	%r106, %r166, %r34, %r43;
	mul.wide.s32 	%rd23, %r106, 4;
	add.s64 	%rd24, %rd1, %rd23;
	ld.global.u32 	%r107, [%rd24];
	mul.lo.s32 	%r108, %r107, %r105;
	rem.u32 	%r109, %r108, %r4;
	add.s32 	%r110, %r109, %r171;
	setp.lt.u32 	%p17, %r110, %r4;
	selp.b32 	%r111, 0, %r4, %p17;
	sub.s32 	%r112, %r110, %r111;
	cvt.u64.u32 	%rd25, %r3;
	cvt.u64.u32 	%rd26, %r166;
	add.s64 	%rd27, %rd26, %rd25;
	shl.b64 	%rd28, %rd27, 2;
	add.s64 	%rd29, %rd2, %rd28;
	ld.global.u32 	%r113, [%rd29+4];
	mul.wide.s32 	%rd30, %r34, 4;
	add.s64 	%rd31, %rd24, %rd30;
	ld.global.u32 	%r114, [%rd31];
	mul.lo.s32 	%r115, %r114, %r113;
	rem.u32 	%r116, %r115, %r4;
	add.s32 	%r117, %r116, %r112;
	setp.lt.u32 	%p18, %r117, %r4;
	selp.b32 	%r118, 0, %r4, %p18;
	sub.s32 	%r119, %r117, %r118;
	ld.global.u32 	%r120, [%rd29+8];
	add.s64 	%rd32, %rd31, %rd30;
	ld.global.u32 	%r121, [%rd32];
	mul.lo.s32 	%r122, %r121, %r120;
	rem.u32 	%r123, %r122, %r4;
	add.s32 	%r124, %r123, %r119;
	setp.lt.u32 	%p19, %r124, %r4;
	selp.b32 	%r125, 0, %r4, %p19;
	sub.s32 	%r126, %r124, %r125;
	ld.global.u32 	%r127, [%rd29+12];
	add.s64 	%rd33, %rd32, %rd30;
	ld.global.u32 	%r128, [%rd33];
	mul.lo.s32 	%r129, %r128, %r127;
	rem.u32 	%r130, %r129, %r4;
	add.s32 	%r131, %r130, %r126;
	setp.lt.u32 	%p20, %r131, %r4;
	selp.b32 	%r132, 0, %r4, %p20;
	sub.s32 	%r171, %r131, %r132;
	add.s32 	%r166, %r166, 4;
$L__BB6_8:
	setp.eq.s32 	%p21, %r18, 0;
	@%p21 bra 	$L__BB6_13;
	setp.eq.s32 	%p22, %r18, 1;
	@%p22 bra 	$L__BB6_11;
	add.s32 	%r134, %r166, %r3;
	mul.wide.u32 	%rd34, %r134, 4;
	add.s64 	%rd35, %rd2, %rd34;
	ld.global.u32 	%r135, [%rd35];
	mad.lo.s32 	%r136, %r166, %r34, %r43;
	mul.wide.s32 	%rd36, %r136, 4;
	add.s64 	%rd37, %rd1, %rd36;
	ld.global.u32 	%r137, [%rd37];
	mul.lo.s32 	%r138, %r137, %r135;
	rem.u32 	%r139, %r138, %r4;
	add.s32 	%r140, %r139, %r171;
	setp.lt.u32 	%p23, %r140, %r4;
	selp.b32 	%r141, 0, %r4, %p23;
	sub.s32 	%r142, %r140, %r141;
	cvt.u64.u32 	%rd38, %r3;
	cvt.u64.u32 	%rd39, %r166;
	add.s64 	%rd40, %rd39, %rd38;
	shl.b64 	%rd41, %rd40, 2;
	add.s64 	%rd42, %rd2, %rd41;
	ld.global.u32 	%r143, [%rd42+4];
	mul.wide.s32 	%rd43, %r34, 4;
	add.s64 	%rd44, %rd37, %rd43;
	ld.global.u32 	%r144, [%rd44];
	mul.lo.s32 	%r145, %r144, %r143;
	rem.u32 	%r146, %r145, %r4;
	add.s32 	%r147, %r146, %r142;
	setp.lt.u32 	%p24, %r147, %r4;
	selp.b32 	%r148, 0, %r4, %p24;
	sub.s32 	%r171, %r147, %r148;
	add.s32 	%r166, %r166, 2;
$L__BB6_11:
	and.b32  	%r149, %r31, 1;
	setp.eq.b32 	%p25, %r149, 1;
	not.pred 	%p26, %p25;
	@%p26 bra 	$L__BB6_13;
	add.s32 	%r150, %r166, %r3;
	mul.wide.u32 	%rd45, %r150, 4;
	add.s64 	%rd46, %rd2, %rd45;
	ld.global.u32 	%r151, [%rd46];
	mad.lo.s32 	%r152, %r166, %r34, %r43;
	mul.wide.s32 	%rd47, %r152, 4;
	add.s64 	%rd48, %rd1, %rd47;
	ld.global.u32 	%r153, [%rd48];
	mul.lo.s32 	%r154, %r153, %r151;
	rem.u32 	%r155, %r154, %r4;
	add.s32 	%r156, %r155, %r171;
	setp.lt.u32 	%p27, %r156, %r4;
	selp.b32 	%r157, 0, %r4, %p27;
	sub.s32 	%r171, %r156, %r157;
$L__BB6_13:
	mad.lo.s32 	%r158, %r34, %r1, %r43;
	cvta.to.global.u64 	%rd49, %rd6;
	mul.wide.s32 	%rd50, %r158, 4;
	add.s64 	%rd51, %rd49, %rd50;
	st.global.u32 	[%rd51], %r171;
$L__BB6_14:
	ret;

}
	// .globl	_Z13fp_matrix_mulPKjS0_Pjiii
.visible .entry _Z13fp_matrix_mulPKjS0_Pjiii(
	.param .u64 .ptr .align 1 _Z13fp_matrix_mulPKjS0_Pjiii_param_0,
	.param .u64 .ptr .align 1 _Z13fp_matrix_mulPKjS0_Pjiii_param_1,
	.param .u64 .ptr .align 1 _Z13fp_matrix_mulPKjS0_Pjiii_param_2,
	.param .u32 _Z13fp_matrix_mulPKjS0_Pjiii_param_3,
	.param .u32 _Z13fp_matrix_mulPKjS0_Pjiii_param_4,
	.param .u32 _Z13fp_matrix_mulPKjS0_Pjiii_param_5
)
{
	.reg .pred 	%p<28>;
	.reg .b32 	%r<168>;
	.reg .b64 	%rd<53>;

	ld.param.u64 	%rd7, [_Z13fp_matrix_mulPKjS0_Pjiii_param_0];
	ld.param.u64 	%rd8, [_Z13fp_matrix_mulPKjS0_Pjiii_param_1];
	ld.param.u64 	%rd6, [_Z13fp_matrix_mulPKjS0_Pjiii_param_2];
	ld.param.u32 	%r33, [_Z13fp_matrix_mulPKjS0_Pjiii_param_3];
	ld.param.u32 	%r31, [_Z13fp_matrix_mulPKjS0_Pjiii_param_4];
	ld.param.u32 	%r32, [_Z13fp_matrix_mulPKjS0_Pjiii_param_5];
	cvta.to.global.u64 	%rd1, %rd8;
	cvta.to.global.u64 	%rd2, %rd7;
	mov.u32 	%r34, %ctaid.y;
	mov.u32 	%r35, %ntid.y;
	mov.u32 	%r36, %tid.y;
	mad.lo.s32 	%r1, %r34, %r35, %r36;
	mov.u32 	%r37, %ctaid.x;
	mov.u32 	%r38, %ntid.x;
	mov.u32 	%r39, %tid.x;
	mad.lo.s32 	%r2, %r37, %r38, %r39;
	setp.ge.s32 	%p1, %r1, %r33;
	setp.ge.s32 	%p2, %r2, %r32;
	or.pred  	%p3, %p1, %p2;
	@%p3 bra 	$L__BB7_14;
	setp.lt.s32 	%p4, %r31, 1;
	mov.b32 	%r167, 0;
	@%p4 bra 	$L__BB7_13;
	mul.lo.s32 	%r3, %r31, %r1;
	ld.const.u32 	%r4, [PRIME_P];
	and.b32  	%r5, %r31, 7;
	setp.lt.u32 	%p5, %r31, 8;
	mov.b32 	%r162, 0;
	mov.u32 	%r167, %r162;
	@%p5 bra 	$L__BB7_5;
	and.b32  	%r162, %r31, 2147483640;
	neg.s32 	%r156, %r162;
	shl.b32 	%r8, %r32, 3;
	mul.wide.u32 	%rd9, %r3, 4;
	add.s64 	%rd10, %rd9, %rd2;
	add.s64 	%rd52, %rd10, 16;
	mov.b32 	%r167, 0;
	mul.wide.s32 	%rd13, %r32, 4;
	mov.u32 	%r155, %r2;
$L__BB7_4:
	.pragma "nounroll";
	ld.global.u32 	%r44, [%rd52+-16];
	mul.wide.s32 	%rd11, %r155, 4;
	add.s64 	%rd12, %rd1, %rd11;
	ld.global.u32 	%r45, [%rd12];
	mul.lo.s32 	%r46, %r45, %r44;
	rem.u32 	%r47, %r46, %r4;
	add.s32 	%r48, %r47, %r167;
	setp.lt.u32 	%p6, %r48, %r4;
	selp.b32 	%r49, 0, %r4, %p6;
	sub.s32 	%r50, %r48, %r49;
	ld.global.u32 	%r51, [%rd52+-12];
	add.s64 	%rd14, %rd12, %rd13;
	ld.global.u32 	%r52, [%rd14];
	mul.lo.s32 	%r53, %r52, %r51;
	rem.u32 	%r54, %r53, %r4;
	add.s32 	%r55, %r54, %r50;
	setp.lt.u32 	%p7, %r55, %r4;
	selp.b32 	%r56, 0, %r4, %p7;
	sub.s32 	%r57, %r55, %r56;
	ld.global.u32 	%r58, [%rd52+-8];
	add.s64 	%rd15, %rd14, %rd13;
	ld.global.u32 	%r59, [%rd15];
	mul.lo.s32 	%r60, %r59, %r58;
	rem.u32 	%r61, %r60, %r4;
	add.s32 	%r62, %r61, %r57;
	setp.lt.u32 	%p8, %r62, %r4;
	selp.b32 	%r63, 0, %r4, %p8;
	sub.s32 	%r64, %r62, %r63;
	ld.global.u32 	%r65, [%rd52+-4];
	add.s64 	%rd16, %rd15, %rd13;
	ld.global.u32 	%r66, [%rd16];
	mul.lo.s32 	%r67, %r66, %r65;
	rem.u32 	%r68, %r67, %r4;
	add.s32 	%r69, %r68, %r64;
	setp.lt.u32 	%p9, %r69, %r4;
	selp.b32 	%r70, 0, %r4, %p9;
	sub.s32 	%r71, %r69, %r70;
	ld.global.u32 	%r72, [%rd52];
	add.s64 	%rd17, %rd16, %rd13;
	ld.global.u32 	%r73, [%rd17];
	mul.lo.s32 	%r74, %r73, %r72;
	rem.u32 	%r75, %r74, %r4;
	add.s32 	%r76, %r75, %r71;
	setp.lt.u32 	%p10, %r76, %r4;
	selp.b32 	%r77, 0, %r4, %p10;
	sub.s32 	%r78, %r76, %r77;
	ld.global.u32 	%r79, [%rd52+4];
	add.s64 	%rd18, %rd17, %rd13;
	ld.global.u32 	%r80, [%rd18];
	mul.lo.s32 	%r81, %r80, %r79;
	rem.u32 	%r82, %r81, %r4;
	add.s32 	%r83, %r82, %r78;
	setp.lt.u32 	%p11, %r83, %r4;
	selp.b32 	%r84, 0, %r4, %p11;
	sub.s32 	%r85, %r83, %r84;
	ld.global.u32 	%r86, [%rd52+8];
	add.s64 	%rd19, %rd18, %rd13;
	ld.global.u32 	%r87, [%rd19];
	mul.lo.s32 	%r88, %r87, %r86;
	rem.u32 	%r89, %r88, %r4;
	add.s32 	%r90, %r89, %r85;
	setp.lt.u32 	%p12, %r90, %r4;
	selp.b32 	%r91, 0, %r4, %p12;
	sub.s32 	%r92, %r90, %r91;
	ld.global.u32 	%r93, [%rd52+12];
	add.s64 	%rd20, %rd19, %rd13;
	ld.global.u32 	%r94, [%rd20];
	mul.lo.s32 	%r95, %r94, %r93;
	rem.u32 	%r96, %r95, %r4;
	add.s32 	%r97, %r96, %r92;
	setp.lt.u32 	%p13, %r97, %r4;
	selp.b32 	%r98, 0, %r4, %p13;
	sub.s32 	%r167, %r97, %r98;
	add.s32 	%r156, %r156, 8;
	add.s32 	%r155, %r155, %r8;
	add.s64 	%rd52, %rd52, 32;
	setp.ne.s32 	%p14, %r156, 0;
	@%p14 bra 	$L__BB7_4;
$L__BB7_5:
	setp.eq.s32 	%p15, %r5, 0;
	@%p15 bra 	$L__BB7_13;
	and.b32  	%r18, %r31, 3;
	setp.lt.u32 	%p16, %r5, 4;
	@%p16 bra 	$L__BB7_8;
	add.s32 	%r100, %r162, %r3;
	mul.wide.u32 	%rd21, %r100, 4;
	add.s64 	%rd22, %rd2, %rd21;
	ld.global.u32 	%r101, [%rd22];
	mad.lo.s32 	%r102, %r162, %r32, %r2;
	mul.wide.s32 	%rd23, %r102, 4;
	add.s64 	%rd24, %rd1, %rd23;
	ld.global.u32 	%r103, [%rd24];
	mul.lo.s32 	%r104, %r103, %r101;
	rem.u32 	%r105, %r104, %r4;
	add.s32 	%r106, %r105, %r167;
	setp.lt.u32 	%p17, %r106, %r4;
	selp.b32 	%r107, 0, %r4, %p17;
	sub.s32 	%r108, %r106, %r107;
	cvt.u64.u32 	%rd25, %r3;
	cvt.u64.u32 	%rd26, %r162;
	add.s64 	%rd27, %rd26, %rd25;
	shl.b64 	%rd28, %rd27, 2;
	add.s64 	%rd29, %rd2, %rd28;
	ld.global.u32 	%r109, [%rd29+4];
	mul.wide.s32 	%rd30, %r32, 4;
	add.s64 	%rd31, %rd24, %rd30;
	ld.global.u32 	%r110, [%rd31];
	mul.lo.s32 	%r111, %r110, %r109;
	rem.u32 	%r112, %r111, %r4;
	add.s32 	%r113, %r112, %r108;
	setp.lt.u32 	%p18, %r113, %r4;
	selp.b32 	%r114, 0, %r4, %p18;
	sub.s32 	%r115, %r113, %r114;
	ld.global.u32 	%r116, [%rd29+8];
	add.s64 	%rd32, %rd31, %rd30;
	ld.global.u32 	%r117, [%rd32];
	mul.lo.s32 	%r118, %r117, %r116;
	rem.u32 	%r119, %r118, %r4;
	add.s32 	%r120, %r119, %r115;
	setp.lt.u32 	%p19, %r120, %r4;
	selp.b32 	%r121, 0, %r4, %p19;
	sub.s32 	%r122, %r120, %r121;
	ld.global.u32 	%r123, [%rd29+12];
	add.s64 	%rd33, %rd32, %rd30;
	ld.global.u32 	%r124, [%rd33];
	mul.lo.s32 	%r125, %r124, %r123;
	rem.u32 	%r126, %r125, %r4;
	add.s32 	%r127, %r126, %r122;
	setp.lt.u32 	%p20, %r127, %r4;
	selp.b32 	%r128, 0, %r4, %p20;
	sub.s32 	%r167, %r127, %r128;
	add.s32 	%r162, %r162, 4;
$L__BB7_8:
	setp.eq.s32 	%p21, %r18, 0;
	@%p21 bra 	$L__BB7_13;
	setp.eq.s32 	%p22, %r18, 1;
	@%p22 bra 	$L__BB7_11;
	add.s32 	%r130, %r162, %r3;
	mul.wide.u32 	%rd34, %r130, 4;
	add.s64 	%rd35, %rd2, %rd34;
	ld.global.u32 	%r131, [%rd35];
	mad.lo.s32 	%r132, %r162, %r32, %r2;
	mul.wide.s32 	%rd36, %r132, 4;
	add.s64 	%rd37, %rd1, %rd36;
	ld.global.u32 	%r133, [%rd37];
	mul.lo.s32 	%r134, %r133, %r131;
	rem.u32 	%r135, %r134, %r4;
	add.s32 	%r136, %r135, %r167;
	setp.lt.u32 	%p23, %r136, %r4;
	selp.b32 	%r137, 0, %r4, %p23;
	sub.s32 	%r138, %r136, %r137;
	cvt.u64.u32 	%rd38, %r3;
	cvt.u64.u32 	%rd39, %r162;
	add.s64 	%rd40, %rd39, %rd38;
	shl.b64 	%rd41, %rd40, 2;
	add.s64 	%rd42, %rd2, %rd41;
	ld.global.u32 	%r139, [%rd42+4];
	mul.wide.s32 	%rd43, %r32, 4;
	add.s64 	%rd44, %rd37, %rd43;
	ld.global.u32 	%r140, [%rd44];
	mul.lo.s32 	%r141, %r140, %r139;
	rem.u32 	%r142, %r141, %r4;
	add.s32 	%r143, %r142, %r138;
	setp.lt.u32 	%p24, %r143, %r4;
	selp.b32 	%r144, 0, %r4, %p24;
	sub.s32 	%r167, %r143, %r144;
	add.s32 	%r162, %r162, 2;
$L__BB7_11:
	and.b32  	%r145, %r31, 1;
	setp.eq.b32 	%p25, %r145, 1;
	not.pred 	%p26, %p25;
	@%p26 bra 	$L__BB7_13;
	add.s32 	%r146, %r162, %r3;
	mul.wide.u32 	%rd45, %r146, 4;
	add.s64 	%rd46, %rd2, %rd45;
	ld.global.u32 	%r147, [%rd46];
	mad.lo.s32 	%r148, %r162, %r32, %r2;
	mul.wide.s32 	%rd47, %r148, 4;
	add.s64 	%rd48, %rd1, %rd47;
	ld.global.u32 	%r149, [%rd48];
	mul.lo.s32 	%r150, %r149, %r147;
	rem.u32 	%r151, %r150, %r4;
	add.s32 	%r152, %r151, %r167;
	setp.lt.u32 	%p27, %r152, %r4;
	selp.b32 	%r153, 0, %r4, %p27;
	sub.s32 	%r167, %r152, %r153;
$L__BB7_13:
	mad.lo.s32 	%r154, %r32, %r1, %r2;
	cvta.to.global.u64 	%rd49, %rd6;
	mul.wide.s32 	%rd50, %r154, 4;
	add.s64 	%rd51, %rd49, %rd50;
	st.global.u32 	[%rd51], %r167;
$L__BB7_14:
	ret;

}


// ===== COMPILED SASS (sm_100) =====

	.target	sm_100

	.elftype	@"ET_EXEC"


//--------------------- .note.nv.tkinfo           --------------------------
	.section	.note.nv.tkinfo,"",@"SHT_NOTE"
	.sectionflags	@"SHF_NOTE_NV_TKINFO"
	.tkinfo
        /*0018*/ 	.word	0x00000002
        /*0030*/ 	.string	""
        /*0030*/ 	.string	"ptxas"
        /*0030*/ 	.string	"Cuda compilation tools, release 13.0, V13.0.88"
        /*0030*/ 	.string	"Build cuda_13.0.r13.0/compiler.36424714_0"
        /*0030*/ 	.string	"-arch sm_100 -m 64 "



//--------------------- .note.nv.cuinfo           --------------------------
	.section	.note.nv.cuinfo,"",@"SHT_NOTE"
	.sectionflags	@"SHF_NOTE_NV_CUINFO"
        /*0018*/ 	.short	0x0002
        /*001a*/ 	.short	0x0064
        /*001c*/ 	.short	0x0082
	.zero		2


//--------------------- .nv.info                  --------------------------
	.section	.nv.info,"",@"SHT_CUDA_INFO"
	.align	4


	//----- nvinfo : EIATTR_REGCOUNT
	.align		4
        /*0000*/ 	.byte	0x04, 0x2f
        /*0002*/ 	.short	(.L_2 - .L_1)
	.align		4
.L_1:
        /*0004*/ 	.word	index@(_Z13fp_add_arraysPKjS0_Pji)
        /*0008*/ 	.word	0x0000000e


	//----- nvinfo : EIATTR_FRAME_SIZE
	.align		4
.L_2:
        /*000c*/ 	.byte	0x04, 0x11
        /*000e*/ 	.short	(.L_4 - .L_3)
	.align		4
.L_3:
        /*0010*/ 	.word	index@(_Z13fp_add_arraysPKjS0_Pji)
        /*0014*/ 	.word	0x00000000


	//----- nvinfo : EIATTR_REGCOUNT
	.align		4
.L_4:
        /*0018*/ 	.byte	0x04, 0x2f
        /*001a*/ 	.short	(.L_6 - .L_5)
	.align		4
.L_5:
        /*001c*/ 	.word	index@(_Z13fp_sub_arraysPKjS0_Pji)
        /*0020*/ 	.word	0x0000000c


	//----- nvinfo : EIATTR_FRAME_SIZE
	.align		4
.L_6:
        /*0024*/ 	.byte	0x04, 0x11
        /*0026*/ 	.short	(.L_8 - .L_7)
	.align		4
.L_7:
        /*0028*/ 	.word	index@(_Z13fp_sub_arraysPKjS0_Pji)
        /*002c*/ 	.word	0x00000000


	//----- nvinfo : EIATTR_REGCOUNT
	.align		4
.L_8:
        /*0030*/ 	.byte	0x04, 0x2f
        /*0032*/ 	.short	(.L_10 - .L_9)
	.align		4
.L_9:
        /*0034*/ 	.word	index@(_Z13fp_mul_arraysPKjS0_Pji)
        /*0038*/ 	.word	0x0000000e


	//----- nvinfo : EIATTR_FRAME_SIZE
	.align		4
.L_10:
        /*003c*/ 	.byte	0x04, 0x11
        /*003e*/ 	.short	(.L_12 - .L_11)
	.align		4
.L_11:
        /*0040*/ 	.word	index@(_Z13fp_mul_arraysPKjS0_Pji)
        /*0044*/ 	.word	0x00000000


	//----- nvinfo : EIATTR_REGCOUNT
	.align		4
.L_12:
        /*0048*/ 	.byte	0x04, 0x2f
        /*004a*/ 	.short	(.L_14 - .L_13)
	.align		4
.L_13:
        /*004c*/ 	.word	index@(_Z13fp_pow_arraysPKjS0_Pji)
        /*0050*/ 	.word	0x0000000d


	//----- nvinfo : EIATTR_FRAME_SIZE
	.align		4
.L_14:
        /*0054*/ 	.byte	0x04, 0x11
        /*0056*/ 	.short	(.L_16 - .L_15)
	.align		4
.L_15:
        /*0058*/ 	.word	index@(_Z13fp_pow_arraysPKjS0_Pji)
        /*005c*/ 	.word	0x00000000


	//----- nvinfo : EIATTR_REGCOUNT
	.align		4
.L_16:
        /*0060*/ 	.byte	0x04, 0x2f
        /*0062*/ 	.short	(.L_18 - .L_17)
	.align		4
.L_17:
        /*0064*/ 	.word	index@(_Z13fp_inv_arraysPKjPji)
        /*0068*/ 	.word	0x0000001e


	//----- nvinfo : EIATTR_FRAME_SIZE
	.align		4
.L_18:
        /*006c*/ 	.byte	0x04, 0x11
        /*006e*/ 	.short	(.L_20 - .L_19)
	.align		4
.L_19:
        /*0070*/ 	.word	index@($__internal_0_$__cuda_sm20_div_s64)
        /*0074*/ 	.word	0x00000000


	//----- nvinfo : EIATTR_FRAME_SIZE
	.align		4
.L_20:
        /*0078*/ 	.byte	0x04, 0x11
        /*007a*/ 	.short	(.L_22 - .L_21)
	.align		4
.L_21:
        /*007c*/ 	.word	index@(_Z13fp_inv_arraysPKjPji)
        /*0080*/ 	.word	0x00000000


	//----- nvinfo : EIATTR_REGCOUNT
	.align		4
.L_22:
        /*0084*/ 	.byte	0x04, 0x2f
        /*0086*/ 	.short	(.L_24 - .L_23)
	.align		4
.L_23:
        /*0088*/ 	.word	index@(_Z12fp_poly_evalPKjiS0_Pji)
        /*008c*/ 	.word	0x0000001a


	//----- nvinfo : EIATTR_FRAME_SIZE
	.align		4
.L_24:
        /*0090*/ 	.byte	0x04, 0x11
        /*0092*/ 	.short	(.L_26 - .L_25)
	.align		4
.L_25:
        /*0094*/ 	.word	index@(_Z12fp_poly_evalPKjiS0_Pji)
        /*0098*/ 	.word	0x00000000


	//----- nvinfo : EIATTR_REGCOUNT
	.align		4
.L_26:
        /*009c*/ 	.byte	0x04, 0x2f
        /*009e*/ 	.short	(.L_28 - .L_27)
	.align		4
.L_27:
        /*00a0*/ 	.word	index@(_Z13fp_matrix_addPKjS0_Pjiii)
        /*00a4*/ 	.word	0x00000020


	//----- nvinfo : EIATTR_FRAME_SIZE
	.align		4
.L_28:
        /*00a8*/ 	.byte	0x04, 0x11
        /*00aa*/ 	.short	(.L_30 - .L_29)
	.align		4
.L_29:
        /*00ac*/ 	.word	index@(_Z13fp_matrix_addPKjS0_Pjiii)
        /*00b0*/ 	.word	0x00000000


	//----- nvinfo : EIATTR_REGCOUNT
	.align		4
.L_30:
        /*00b4*/ 	.byte	0x04, 0x2f
        /*00b6*/ 	.short	(.L_32 - .L_31)
	.align		4
.L_31:
        /*00b8*/ 	.word	index@(_Z13fp_matrix_mulPKjS0_Pjiii)
        /*00bc*/ 	.word	0x00000020


	//----- nvinfo : EIATTR_FRAME_SIZE
	.align		4
.L_32:
        /*00c0*/ 	.byte	0x04, 0x11
        /*00c2*/ 	.short	(.L_34 - .L_33)
	.align		4
.L_33:
        /*00c4*/ 	.word	index@(_Z13fp_matrix_mulPKjS0_Pjiii)
        /*00c8*/ 	.word	0x00000000


	//----- nvinfo : EIATTR_MIN_STACK_SIZE
	.align		4
.L_34:
        /*00cc*/ 	.byte	0x04, 0x12
        /*00ce*/ 	.short	(.L_36 - .L_35)
	.align		4
.L_35:
        /*00d0*/ 	.word	index@(_Z13fp_matrix_mulPKjS0_Pjiii)
        /*00d4*/ 	.word	0x00000000


	//----- nvinfo : EIATTR_MIN_STACK_SIZE
	.align		4
.L_36:
        /*00d8*/ 	.byte	0x04, 0x12
        /*00da*/ 	.short	(.L_38 - .L_37)
	.align		4
.L_37:
        /*00dc*/ 	.word	index@(_Z13fp_matrix_addPKjS0_Pjiii)
        /*00e0*/ 	.word	0x00000000


	//----- nvinfo : EIATTR_MIN_STACK_SIZE
	.align		4
.L_38:
        /*00e4*/ 	.byte	0x04, 0x12
        /*00e6*/ 	.short	(.L_40 - .L_39)
	.align		4
.L_39:
        /*00e8*/ 	.word	index@(_Z12fp_poly_evalPKjiS0_Pji)
        /*00ec*/ 	.word	0x00000000


	//----- nvinfo : EIATTR_MIN_STACK_SIZE
	.align		4
.L_40:
        /*00f0*/ 	.byte	0x04, 0x12
        /*00f2*/ 	.short	(.L_42 - .L_41)
	.align		4
.L_41:
        /*00f4*/ 	.word	index@(_Z13fp_inv_arraysPKjPji)
        /*00f8*/ 	.word	0x00000000


	//----- nvinfo : EIATTR_MIN_STACK_SIZE
	.align		4
.L_42:
        /*00fc*/ 	.byte	0x04, 0x12
        /*00fe*/ 	.short	(.L_44 - .L_43)
	.align		4
.L_43:
        /*0100*/ 	.word	index@(_Z13fp_pow_arraysPKjS0_Pji)
        /*0104*/ 	.word	0x00000000


	//----- nvinfo : EIATTR_MIN_STACK_SIZE
	.align		4
.L_44:
        /*0108*/ 	.byte	0x04, 0x12
        /*010a*/ 	.short	(.L_46 - .L_45)
	.align		4
.L_45:
        /*010c*/ 	.word	index@(_Z13fp_mul_arraysPKjS0_Pji)
        /*0110*/ 	.word	0x00000000


	//----- nvinfo : EIATTR_MIN_STACK_SIZE
	.align		4
.L_46:
        /*0114*/ 	.byte	0x04, 0x12
        /*0116*/ 	.short	(.L_48 - .L_47)
	.align		4
.L_47:
        /*0118*/ 	.word	index@(_Z13fp_sub_arraysPKjS0_Pji)
        /*011c*/ 	.word	0x00000000


	//----- nvinfo : EIATTR_MIN_STACK_SIZE
	.align		4
.L_48:
        /*0120*/ 	.byte	0x04, 0x12
        /*0122*/ 	.short	(.L_50 - .L_49)
	.align		4
.L_49:
        /*0124*/ 	.word	index@(_Z13fp_add_arraysPKjS0_Pji)
        /*0128*/ 	.word	0x00000000
.L_50:


//--------------------- .nv.compat                --------------------------
	.section	.nv.compat,"",@"SHT_CUDA_COMPAT_INFO"
	.align	4
        /*0000*/ 	.byte	0x02, 0x09, 0x00, 0x00, 0x02, 0x02, 0x01, 0x00, 0x02, 0x05, 0x05, 0x00, 0x03, 0x07, 0x01, 0x01
        /*0010*/ 	.byte	0x02, 0x03, 0x00, 0x00, 0x02, 0x06, 0x01, 0x00, 0x04, 0x0b, 0x08, 0x00, 0x09, 0x00, 0x00, 0x00
        /*0020*/ 	.byte	0x00, 0x00, 0x00, 0x00


//--------------------- .nv.info._Z13fp_matrix_mulPKjS0_Pjiii --------------------------
	.section	.nv.info._Z13fp_matrix_mulPKjS0_Pjiii,"",@"SHT_CUDA_INFO"
	.sectionflags	@""
	.align	4


	//----- nvinfo : EIATTR_CUDA_API_VERSION
	.align		4
        /*0000*/ 	.byte	0x04, 0x37
        /*0002*/ 	.short	(.L_52 - .L_51)
.L_51:
        /*0004*/ 	.word	0x00000082


	//----- nvinfo : EIATTR_KPARAM_INFO
	.align		4
.L_52:
        /*0008*/ 	.byte	0x04, 0x17
        /*000a*/ 	.short	(.L_54 - .L_53)
.L_53:
        /*000c*/ 	.word	0x00000000
        /*0010*/ 	.short	0x0005
        /*0012*/ 	.short	0x0020
        /*0014*/ 	.byte	0x00, 0xf0, 0x11, 0x00


	//----- nvinfo : EIATTR_KPARAM_INFO
	.align		4
.L_54:
        /*0018*/ 	.byte	0x04, 0x17
        /*001a*/ 	.short	(.L_56 - .L_55)
.L_55:
        /*001c*/ 	.word	0x00000000
        /*0020*/ 	.short	0x0004
        /*0022*/ 	.short	0x001c
        /*0024*/ 	.byte	0x00, 0xf0, 0x11, 0x00


	//----- nvinfo : EIATTR_KPARAM_INFO
	.align		4
.L_56:
        /*0028*/ 	.byte	0x04, 0x17
        /*002a*/ 	.short	(.L_58 - .L_57)
.L_57:
        /*002c*/ 	.word	0x00000000
        /*0030*/ 	.short	0x0003
        /*0032*/ 	.short	0x0018
        /*0034*/ 	.byte	0x00, 0xf0, 0x11, 0x00


	//----- nvinfo : EIATTR_KPARAM_INFO
	.align		4
.L_58:
        /*0038*/ 	.byte	0x04, 0x17
        /*003a*/ 	.short	(.L_60 - .L_59)
.L_59:
        /*003c*/ 	.word	0x00000000
        /*0040*/ 	.short	0x0002
        /*0042*/ 	.short	0x0010
        /*0044*/ 	.byte	0x00, 0xf5, 0x21, 0x00


	//----- nvinfo : EIATTR_KPARAM_INFO
	.align		4
.L_60:
        /*0048*/ 	.byte	0x04, 0x17
        /*004a*/ 	.short	(.L_62 - .L_61)
.L_61:
        /*004c*/ 	.word	0x00000000
        /*0050*/ 	.short	0x0001
        /*0052*/ 	.short	0x0008
        /*0054*/ 	.byte	0x00, 0xf5, 0x21, 0x00


	//----- nvinfo : EIATTR_KPARAM_INFO
	.align		4
.L_62:
        /*0058*/ 	.byte	0x04, 0x17
        /*005a*/ 	.short	(.L_64 - .L_63)
.L_63:
        /*005c*/ 	.word	0x00000000
        /*0060*/ 	.short	0x0000
        /*0062*/ 	.short	0x0000
        /*0064*/ 	.byte	0x00, 0xf5, 0x21, 0x00


	//----- nvinfo : EIATTR_SPARSE_MMA_MASK
	.align		4
.L_64:
        /*0068*/ 	.byte	0x03, 0x50
        /*006a*/ 	.short	0x0000


	//----- nvinfo : EIATTR_MAXREG_COUNT
	.align		4
        /*006c*/ 	.byte	0x03, 0x1b
        /*006e*/ 	.short	0x00ff


	//----- nvinfo : EIATTR_MERCURY_ISA_VERSION
	.align		4
        /*0070*/ 	.byte	0x03, 0x5f
        /*0072*/ 	.short	0x0101


	//----- nvinfo : EIATTR_VRC_CTA_INIT_COUNT
	.align		4
        /*0074*/ 	.byte	0x02, 0x4a
	.zero		1
	.zero		1


	//----- nvinfo : EIATTR_EXIT_INSTR_OFFSETS
	.align		4
        /*0078*/ 	.byte	0x04, 0x1c
        /*007a*/ 	.short	(.L_66 - .L_65)


	//   ....[0]....
.L_65:
        /*007c*/ 	.word	0x000000d0


	//   ....[1]....
        /*0080*/ 	.word	0x00001630


	//----- nvinfo : EIATTR_CBANK_PARAM_SIZE
	.align		4
.L_66:
        /*0084*/ 	.byte	0x03, 0x19
        /*0086*/ 	.short	0x0024


	//----- nvinfo : EIATTR_PARAM_CBANK
	.align		4
        /*0088*/ 	.byte	0x04, 0x0a
        /*008a*/ 	.short	(.L_68 - .L_67)
	.align		4
.L_67:
        /*008c*/ 	.word	index@(.nv.constant0._Z13fp_matrix_mulPKjS0_Pjiii)
        /*0090*/ 	.short	0x0380
        /*0092*/ 	.short	0x0024


	//----- nvinfo : EIATTR_SW_WAR
	.align		4
.L_68:
        /*0094*/ 	.byte	0x04, 0x36
        /*0096*/ 	.short	(.L_70 - .L_69)
.L_69:
        /*0098*/ 	.word	0x00000008
.L_70:


//--------------------- .nv.info._Z13fp_matrix_addPKjS0_Pjiii --------------------------
	.section	.nv.info._Z13fp_matrix_addPKjS0_Pjiii,"",@"SHT_CUDA_INFO"
	.sectionflags	@""
	.align	4


	//----- nvinfo : EIATTR_CUDA_API_VERSION
	.align		4
        /*0000*/ 	.byte	0x04, 0x37
        /*0002*/ 	.short	(.L_72 - .L_71)
.L_71:
        /*0004*/ 	.word	0x00000082


	//----- nvinfo : EIATTR_KPARAM_INFO
	.align		4
.L_72:
        /*0008*/ 	.byte	0x04, 0x17
        /*000a*/ 	.short	(.L_74 - .L_73)
.L_73:
        /*000c*/ 	.word	0x00000000
        /*0010*/ 	.short	0x0005
        /*0012*/ 	.short	0x0020
        /*0014*/ 	.byte	0x00, 0xf0, 0x11, 0x00


	//----- nvinfo : EIATTR_KPARAM_INFO
	.align		4
.L_74:
        /*0018*/ 	.byte	0x04, 0x17
        /*001a*/ 	.short	(.L_76 - .L_75)
.L_75:
        /*001c*/ 	.word	0x00000000
        /*0020*/ 	.short	0x0004
        /*0022*/ 	.short	0x001c
        /*0024*/ 	.byte	0x00, 0xf0, 0x11, 0x00


	//----- nvinfo : EIATTR_KPARAM_INFO
	.align		4
.L_76:
        /*0028*/ 	.byte	0x04, 0x17
        /*002a*/ 	.short	(.L_78 - .L_77)
.L_77:
        /*002c*/ 	.word	0x00000000
        /*0030*/ 	.short	0x0003
        /*0032*/ 	.short	0x0018
        /*0034*/ 	.byte	0x00, 0xf0, 0x11, 0x00


	//----- nvinfo : EIATTR_KPARAM_INFO
	.align		4
.L_78:
        /*0038*/ 	.byte	0x04, 0x17
        /*003a*/ 	.short	(.L_80 - .L_79)
.L_79:
        /*003c*/ 	.word	0x00000000
        /*0040*/ 	.short	0x0002
        /*0042*/ 	.short	0x0010
        /*0044*/ 	.byte	0x00, 0xf5, 0x21, 0x00


	//----- nvinfo : EIATTR_KPARAM_INFO
	.align		4
.L_80:
        /*0048*/ 	.byte	0x04, 0x17
        /*004a*/ 	.short	(.L_82 - .L_81)
.L_81:
        /*004c*/ 	.word	0x00000000
        /*0050*/ 	.short	0x0001
        /*0052*/ 	.short	0x0008
        /*0054*/ 	.byte	0x00, 0xf5, 0x21, 0x00


	//----- nvinfo : EIATTR_KPARAM_INFO
	.align		4
.L_82:
        /*0058*/ 	.byte	0x04, 0x17
        /*005a*/ 	.short	(.L_84 - .L_83)
.L_83:
        /*005c*/ 	.word	0x00000000
        /*0060*/ 	.short	0x0000
        /*0062*/ 	.short	0x0000
        /*0064*/ 	.byte	0x00, 0xf5, 0x21, 0x00


	//----- nvinfo : EIATTR_SPARSE_MMA_MASK
	.align		4
.L_84:
        /*0068*/ 	.byte	0x03, 0x50
        /*006a*/ 	.short	0x0000


	//----- nvinfo : EIATTR_MAXREG_COUNT
	.align		4
        /*006c*/ 	.byte	0x03, 0x1b
        /*006e*/ 	.short	0x00ff


	//----- nvinfo : EIATTR_MERCURY_ISA_VERSION
	.align		4
        /*0070*/ 	.byte	0x03, 0x5f
        /*0072*/ 	.short	0x0101


	//----- nvinfo : EIATTR_VRC_CTA_INIT_COUNT
	.align		4
        /*0074*/ 	.byte	0x02, 0x4a
	.zero		1
	.zero		1


	//----- nvinfo : EIATTR_EXIT_INSTR_OFFSETS
	.align		4
        /*0078*/ 	.byte	0x04, 0x1c
        /*007a*/ 	.short	(.L_86 - .L_85)


	//   ....[0]....
.L_85:
        /*007c*/ 	.word	0x000000d0


	//   ....[1]....
        /*0080*/ 	.word	0x00001630


	//----- nvinfo : EIATTR_CBANK_PARAM_SIZE
	.align		4
.L_86:
        /*0084*/ 	.byte	0x03, 0x19
        /*0086*/ 	.short	0x0024


	//----- nvinfo : EIATTR_PARAM_CBANK
	.align		4
        /*0088*/ 	.byte	0x04, 0x0a
        /*008a*/ 	.short	(.L_88 - .L_87)
	.align		4
.L_87:
        /*008c*/ 	.word	index@(.nv.constant0._Z13fp_matrix_addPKjS0_Pjiii)
        /*0090*/ 	.short	0x0380
        /*0092*/ 	.short	0x0024


	//----- nvinfo : EIATTR_SW_WAR
	.align		4
.L_88:
        /*0094*/ 	.byte	0x04, 0x36
        /*0096*/ 	.short	(.L_90 - .L_89)
.L_89:
        /*0098*/ 	.word	0x00000008
.L_90:


//--------------------- .nv.info._Z12fp_poly_evalPKjiS0_Pji --------------------------
	.section	.nv.info._Z12fp_poly_evalPKjiS0_Pji,"",@"SHT_CUDA_INFO"
	.sectionflags	@""
	.align	4


	//----- nvinfo : EIATTR_CUDA_API_VERSION
	.align		4
        /*0000*/ 	.byte	0x04, 0x37
        /*0002*/ 	.short	(.L_92 - .L_91)
.L_91:
        /*0004*/ 	.word	0x00000082


	//----- nvinfo : EIATTR_KPARAM_INFO
	.align		4
.L_92:
        /*0008*/ 	.byte	0x04, 0x17
        /*000a*/ 	.short	(.L_94 - .L_93)
.L_93:
        /*000c*/ 	.word	0x00000000
        /*0010*/ 	.short	0x0004
        /*0012*/ 	.short	0x0020
        /*0014*/ 	.byte	0x00, 0xf0, 0x11, 0x00


	//----- nvinfo : EIATTR_KPARAM_INFO
	.align		4
.L_94:
        /*0018*/ 	.byte	0x04, 0x17
        /*001a*/ 	.short	(.L_96 - .L_95)
.L_95:
        /*001c*/ 	.word	0x00000000
        /*0020*/ 	.short	0x0003
        /*0022*/ 	.short	0x0018
        /*0024*/ 	.byte	0x00, 0xf5, 0x21, 0x00


	//----- nvinfo : EIATTR_KPARAM_INFO
	.align		4
.L_96:
        /*0028*/ 	.byte	0x04, 0x17
        /*002a*/ 	.short	(.L_98 - .L_97)
.L_97:
        /*002c*/ 	.word	0x00000000
        /*0030*/ 	.short	0x0002
        /*0032*/ 	.short	0x0010
        /*0034*/ 	.byte	0x00, 0xf5, 0x21, 0x00


	//----- nvinfo : EIATTR_KPARAM_INFO
	.align		4
.L_98:
        /*0038*/ 	.byte	0x04, 0x17
        /*003a*/ 	.short	(.L_100 - .L_99)
.L_99:
        /*003c*/ 	.word	0x00000000
        /*0040*/ 	.short	0x0001
        /*0042*/ 	.short	0x0008
        /*0044*/ 	.byte	0x00, 0xf0, 0x11, 0x00


	//----- nvinfo : EIATTR_KPARAM_INFO
	.align		4
.L_100:
        /*0048*/ 	.byte	0x04, 0x17
        /*004a*/ 	.short	(.L_102 - .L_101)
.L_101:
        /*004c*/ 	.word	0x00000000
        /*0050*/ 	.short	0x0000
        /*0052*/ 	.short	0x0000
        /*0054*/ 	.byte	0x00, 0xf5, 0x21, 0x00


	//----- nvinfo : EIATTR_SPARSE_MMA_MASK
	.align		4
.L_102:
        /*0058*/ 	.byte	0x03, 0x50
        /*005a*/ 	.short	0x0000


	//----- nvinfo : EIATTR_MAXREG_COUNT
	.align		4
        /*005c*/ 	.byte	0x03, 0x1b
        /*005e*/ 	.short	0x00ff


	//----- nvinfo : EIATTR_MERCURY_ISA_VERSION
	.align		4
        /*0060*/ 	.byte	0x03, 0x5f
        /*0062*/ 	.short	0x0101


	//----- nvinfo : EIATTR_VRC_CTA_INIT_COUNT
	.align		4
        /*0064*/ 	.byte	0x02, 0x4a
	.zero		1
	.zero		1


	//----- nvinfo : EIATTR_EXIT_INSTR_OFFSETS
	.align		4
        /*0068*/ 	.byte	0x04, 0x1c
        /*006a*/ 	.short	(.L_104 - .L_103)


	//   ....[0]....
.L_103:
        /*006c*/ 	.word	0x00000070


	//   ....[1]....
        /*0070*/ 	.word	0x00001470


	//----- nvinfo : EIATTR_CBANK_PARAM_SIZE
	.align		4
.L_104:
        /*0074*/ 	.byte	0x03, 0x19
        /*0076*/ 	.short	0x0024


	//----- nvinfo : EIATTR_PARAM_CBANK
	.align		4
        /*0078*/ 	.byte	0x04, 0x0a
        /*007a*/ 	.short	(.L_106 - .L_105)
	.align		4
.L_105:
        /*007c*/ 	.word	index@(.nv.constant0._Z12fp_poly_evalPKjiS0_Pji)
        /*0080*/ 	.short	0x0380
        /*0082*/ 	.short	0x0024


	//----- nvinfo : EIATTR_SW_WAR
	.align		4
.L_106:
        /*0084*/ 	.byte	0x04, 0x36
        /*0086*/ 	.short	(.L_108 - .L_107)
.L_107:
        /*0088*/ 	.word	0x00000008
.L_108:


//--------------------- .nv.info._Z13fp_inv_arraysPKjPji --------------------------
	.section	.nv.info._Z13fp_inv_arraysPKjPji,"",@"SHT_CUDA_INFO"
	.sectionflags	@""
	.align	4


	//----- nvinfo : EIATTR_CUDA_API_VERSION
	.align		4
        /*0000*/ 	.byte	0x04, 0x37
        /*0002*/ 	.short	(.L_110 - .L_109)
.L_109:
        /*0004*/ 	.word	0x00000082


	//----- nvinfo : EIATTR_KPARAM_INFO
	.align		4
.L_110:
        /*0008*/ 	.byte	0x04, 0x17
        /*000a*/ 	.short	(.L_112 - .L_111)
.L_111:
        /*000c*/ 	.word	0x00000000
        /*0010*/ 	.short	0x0002
        /*0012*/ 	.short	0x0010
        /*0014*/ 	.byte	0x00, 0xf0, 0x11, 0x00


	//----- nvinfo : EIATTR_KPARAM_INFO
	.align		4
.L_112:
        /*0018*/ 	.byte	0x04, 0x17
        /*001a*/ 	.short	(.L_114 - .L_113)
.L_113:
        /*001c*/ 	.word	0x00000000
        /*0020*/ 	.short	0x0001
        /*0022*/ 	.short	0x0008
        /*0024*/ 	.byte	0x00, 0xf5, 0x21, 0x00


	//----- nvinfo : EIATTR_KPARAM_INFO
	.align		4
.L_114:
        /*0028*/ 	.byte	0x04, 0x17
        /*002a*/ 	.short	(.L_116 - .L_115)
.L_115:
        /*002c*/ 	.word	0x00000000
        /*0030*/ 	.short	0x0000
        /*0032*/ 	.short	0x0000
        /*0034*/ 	.byte	0x00, 0xf5, 0x21, 0x00


	//----- nvinfo : EIATTR_SPARSE_MMA_MASK
	.align		4
.L_116:
        /*0038*/ 	.byte	0x03, 0x50
        /*003a*/ 	.short	0x0000


	//----- nvinfo : EIATTR_MAXREG_COUNT
	.align		4
        /*003c*/ 	.byte	0x03, 0x1b
        /*003e*/ 	.short	0x00ff


	//----- nvinfo : EIATTR_MERCURY_ISA_VERSION
	.align		4
        /*0040*/ 	.byte	0x03, 0x5f
        /*0042*/ 	.short	0x0101


	//----- nvinfo : EIATTR_VRC_CTA_INIT_COUNT
	.align		4
        /*0044*/ 	.byte	0x02, 0x4a
	.zero		1
	.zero		1


	//----- nvinfo : EIATTR_EXIT_INSTR_OFFSETS
	.align		4
        /*0048*/ 	.byte	0x04, 0x1c
        /*004a*/ 	.short	(.L_118 - .L_117)


	//   ....[0]....
.L_117:
        /*004c*/ 	.word	0x00000070


	//   ....[1]....
        /*0050*/ 	.word	0x00000570


	//----- nvinfo : EIATTR_CRS_STACK_SIZE
	.align		4
.L_118:
        /*0054*/ 	.byte	0x04, 0x1e
        /*0056*/ 	.short	(.L_120 - .L_119)
.L_119:
        /*0058*/ 	.word	0x00000000


	//----- nvinfo : EIATTR_CBANK_PARAM_SIZE
	.align		4
.L_120:
        /*005c*/ 	.byte	0x03, 0x19
        /*005e*/ 	.short	0x0014


	//----- nvinfo : EIATTR_PARAM_CBANK
	.align		4
        /*0060*/ 	.byte	0x04, 0x0a
        /*0062*/ 	.short	(.L_122 - .L_121)
	.align		4
.L_121:
        /*0064*/ 	.word	index@(.nv.constant0._Z13fp_inv_arraysPKjPji)
        /*0068*/ 	.short	0x0380
        /*006a*/ 	.short	0x0014


	//----- nvinfo : EIATTR_SW_WAR
	.align		4
.L_122:
        /*006c*/ 	.byte	0x04, 0x36
        /*006e*/ 	.short	(.L_124 - .L_123)
.L_123:
        /*0070*/ 	.word	0x00000008
.L_124:


//--------------------- .nv.info._Z13fp_pow_arraysPKjS0_Pji --------------------------
	.section	.nv.info._Z13fp_pow_arraysPKjS0_Pji,"",@"SHT_CUDA_INFO"
	.sectionflags	@""
	.align	4


	//----- nvinfo : EIATTR_CUDA_API_VERSION
	.align		4
        /*0000*/ 	.byte	0x04, 0x37
        /*0002*/ 	.short	(.L_126 - .L_125)
.L_125:
        /*0004*/ 	.word	0x00000082


	//----- nvinfo : EIATTR_KPARAM_INFO
	.align		4
.L_126:
        /*0008*/ 	.byte	0x04, 0x17
        /*000a*/ 	.short	(.L_128 - .L_127)
.L_127:
        /*000c*/ 	.word	0x00000000
        /*0010*/ 	.short	0x0003
        /*0012*/ 	.short	0x0018
        /*0014*/ 	.byte	0x00, 0xf0, 0x11, 0x00


	//----- nvinfo : EIATTR_KPARAM_INFO
	.align		4
.L_128:
        /*0018*/ 	.byte	0x04, 0x17
        /*001a*/ 	.short	(.L_130 - .L_129)
.L_129:
        /*001c*/ 	.word	0x00000000
        /*0020*/ 	.short	0x0002
        /*0022*/ 	.short	0x0010
        /*0024*/ 	.byte	0x00, 0xf5, 0x21, 0x00


	//----- nvinfo : EIATTR_KPARAM_INFO
	.align		4
.L_130:
        /*0028*/ 	.byte	0x04, 0x17
        /*002a*/ 	.short	(.L_132 - .L_131)
.L_131:
        /*002c*/ 	.word	0x00000000
        /*0030*/ 	.short	0x0001
        /*0032*/ 	.short	0x0008
        /*0034*/ 	.byte	0x00, 0xf5, 0x21, 0x00


	//----- nvinfo : EIATTR_KPARAM_INFO
	.align		4
.L_132:
        /*0038*/ 	.byte	0x04, 0x17
        /*003a*/ 	.short	(.L_134 - .L_133)
.L_133:
        /*003c*/ 	.word	0x00000000
        /*0040*/ 	.short	0x0000
        /*0042*/ 	.short	0x0000
        /*0044*/ 	.byte	0x00, 0xf5, 0x21, 0x00


	//----- nvinfo : EIATTR_SPARSE_MMA_MASK
	.align		4
.L_134:
        /*0048*/ 	.byte	0x03, 0x50
        /*004a*/ 	.short	0x0000


	//----- nvinfo : EIATTR_MAXREG_COUNT
	.align		4
        /*004c*/ 	.byte	0x03, 0x1b
        /*004e*/ 	.short	0x00ff


	//----- nvinfo : EIATTR_MERCURY_ISA_VERSION
	.align		4
        /*0050*/ 	.byte	0x03, 0x5f
        /*0052*/ 	.short	0x0101


	//----- nvinfo : EIATTR_VRC_CTA_INIT_COUNT
	.align		4
        /*0054*/ 	.byte	0x02, 0x4a
	.zero		1
	.zero		1


	//----- nvinfo : EIATTR_EXIT_INSTR_OFFSETS
	.align		4
        /*0058*/ 	.byte	0x04, 0x1c
        /*005a*/ 	.short	(.L_136 - .L_135)


	//   ....[0]....
.L_135:
        /*005c*/ 	.word	0x00000070


	//   ....[1]....
        /*0060*/ 	.word	0x000004b0


	//----- nvinfo : EIATTR_CRS_STACK_SIZE
	.align		4
.L_136:
        /*0064*/ 	.byte	0x04, 0x1e
        /*0066*/ 	.short	(.L_138 - .L_137)
.L_137:
        /*0068*/ 	.word	0x00000000


	//----- nvinfo : EIATTR_CBANK_PARAM_SIZE
	.align		4
.L_138:
        /*006c*/ 	.byte	0x03, 0x19
        /*006e*/ 	.short	0x001c


	//----- nvinfo : EIATTR_PARAM_CBANK
	.align		4
        /*0070*/ 	.byte	0x04, 0x0a
        /*0072*/ 	.short	(.L_140 - .L_139)
	.align		4
.L_139:
        /*0074*/ 	.word	index@(.nv.constant0._Z13fp_pow_arraysPKjS0_Pji)
        /*0078*/ 	.short	0x0380
        /*007a*/ 	.short	0x001c


	//----- nvinfo : EIATTR_SW_WAR
	.align		4
.L_140:
        /*007c*/ 	.byte	0x04, 0x36
        /*007e*/ 	.short	(.L_142 - .L_141)
.L_141:
        /*0080*/ 	.word	0x00000008
.L_142:


//--------------------- .nv.info._Z13fp_mul_arraysPKjS0_Pji --------------------------
	.section	.nv.info._Z13fp_mul_arraysPKjS0_Pji,"",@"SHT_CUDA_INFO"
	.sectionflags	@""
	.align	4


	//----- nvinfo : EIATTR_CUDA_API_VERSION
	.align		4
        /*0000*/ 	.byte	0x04, 0x37
        /*0002*/ 	.short	(.L_144 - .L_143)
.L_143:
        /*0004*/ 	.word	0x00000082


	//----- nvinfo : EIATTR_KPARAM_INFO
	.align		4
.L_144:
        /*0008*/ 	.byte	0x04, 0x17
        /*000a*/ 	.short	(.L_146 - .L_145)
.L_145:
        /*000c*/ 	.word	0x00000000
        /*0010*/ 	.short	0x0003
        /*0012*/ 	.short	0x0018
        /*0014*/ 	.byte	0x00, 0xf0, 0x11, 0x00


	//----- nvinfo : EIATTR_KPARAM_INFO
	.align		4
.L_146:
        /*0018*/ 	.byte	0x04, 0x17
        /*001a*/ 	.short	(.L_148 - .L_147)
.L_147:
        /*001c*/ 	.word	0x00000000
        /*0020*/ 	.short	0x0002
        /*0022*/ 	.short	0x0010
        /*0024*/ 	.byte	0x00, 0xf5, 0x21, 0x00


	//----- nvinfo : EIATTR_KPARAM_INFO
	.align		4
.L_148:
        /*0028*/ 	.byte	0x04, 0x17
        /*002a*/ 	.short	(.L_150 - .L_149)
.L_149:
        /*002c*/ 	.word	0x00000000
        /*0030*/ 	.short	0x0001
        /*0032*/ 	.short	0x0008
        /*0034*/ 	.byte	0x00, 0xf5, 0x21, 0x00


	//----- nvinfo : EIATTR_KPARAM_INFO
	.align		4
.L_150:
        /*0038*/ 	.byte	0x04, 0x17
        /*003a*/ 	.short	(.L_152 - .L_151)
.L_151:
        /*003c*/ 	.word	0x00000000
        /*0040*/ 	.short	0x0000
        /*0042*/ 	.short	0x0000
        /*0044*/ 	.byte	0x00, 0xf5, 0x21, 0x00


	//----- nvinfo : EIATTR_SPARSE_MMA_MASK
	.align		4
.L_152:
        /*0048*/ 	.byte	0x03, 0x50
        /*004a*/ 	.short	0x0000


	//----- nvinfo : EIATTR_MAXREG_COUNT
	.align		4
        /*004c*/ 	.byte	0x03, 0x1b
        /*004e*/ 	.short	0x00ff


	//----- nvinfo : EIATTR_MERCURY_ISA_VERSION
	.align		4
        /*0050*/ 	.byte	0x03, 0x5f
        /*0052*/ 	.short	0x0101


	//----- nvinfo : EIATTR_VRC_CTA_INIT_COUNT
	.align		4
        /*0054*/ 	.byte	0x02, 0x4a
	.zero		1
	.zero		1


	//----- nvinfo : EIATTR_EXIT_INSTR_OFFSETS
	.align		4
        /*0058*/ 	.byte	0x04, 0x1c
        /*005a*/ 	.short	(.L_154 - .L_153)


	//   ....[0]....
.L_153:
        /*005c*/ 	.word	0x00000070


	//   ....[1]....
        /*0060*/ 	.word	0x00000250


	//----- nvinfo : EIATTR_CBANK_PARAM_SIZE
	.align		4
.L_154:
        /*0064*/ 	.byte	0x03, 0x19
        /*0066*/ 	.short	0x001c


	//----- nvinfo : EIATTR_PARAM_CBANK
	.align		4
        /*0068*/ 	.byte	0x04, 0x0a
        /*006a*/ 	.short	(.L_156 - .L_155)
	.align		4
.L_155:
        /*006c*/ 	.word	index@(.nv.constant0._Z13fp_mul_arraysPKjS0_Pji)
        /*0070*/ 	.short	0x0380
        /*0072*/ 	.short	0x001c


	//----- nvinfo : EIATTR_SW_WAR
	.align		4
.L_156:
        /*0074*/ 	.byte	0x04, 0x36
        /*0076*/ 	.short	(.L_158 - .L_157)
.L_157:
        /*0078*/ 	.word	0x00000008
.L_158:


//--------------------- .nv.info._Z13fp_sub_arraysPKjS0_Pji --------------------------
	.section	.nv.info._Z13fp_sub_arraysPKjS0_Pji,"",@"SHT_CUDA_INFO"
	.sectionflags	@""
	.align	4


	//----- nvinfo : EIATTR_CUDA_API_VERSION
	.align		4
        /*0000*/ 	.byte	0x04, 0x37
        /*0002*/ 	.short	(.L_160 - .L_159)
.L_159:
        /*0004*/ 	.word	0x00000082


	//----- nvinfo : EIATTR_KPARAM_INFO
	.align		4
.L_160:
        /*0008*/ 	.byte	0x04, 0x17
        /*000a*/ 	.short	(.L_162 - .L_161)
.L_161:
        /*000c*/ 	.word	0x00000000
        /*0010*/ 	.short	0x0003
        /*0012*/ 	.short	0x0018
        /*0014*/ 	.byte	0x00, 0xf0, 0x11, 0x00


	//----- nvinfo : EIATTR_KPARAM_INFO
	.align		4
.L_162:
        /*0018*/ 	.byte	0x04, 0x17
        /*001a*/ 	.short	(.L_164 - .L_163)
.L_163:
        /*001c*/ 	.word	0x00000000
        /*0020*/ 	.short	0x0002
        /*0022*/ 	.short	0x0010
        /*0024*/ 	.byte	0x00, 0xf5, 0x21, 0x00


	//----- nvinfo : EIATTR_KPARAM_INFO
	.align		4
.L_164:
        /*0028*/ 	.byte	0x04, 0x17
        /*002a*/ 	.short	(.L_166 - .L_165)
.L_165:
        /*002c*/ 	.word	0x00000000
        /*0030*/ 	.short	0x0001
        /*0032*/ 	.short	0x0008
        /*0034*/ 	.byte	0x00, 0xf5, 0x21, 0x00


	//----- nvinfo : EIATTR_KPARAM_INFO
	.align		4
.L_166:
        /*0038*/ 	.byte	0x04, 0x17
        /*003a*/ 	.short	(.L_168 - .L_167)
.L_167:
        /*003c*/ 	.word	0x00000000
        /*0040*/ 	.short	0x0000
        /*0042*/ 	.short	0x0000
        /*0044*/ 	.byte	0x00, 0xf5, 0x21, 0x00


	//----- nvinfo : EIATTR_SPARSE_MMA_MASK
	.align		4
.L_168:
        /*0048*/ 	.byte	0x03, 0x50
        /*004a*/ 	.short	0x0000


	//----- nvinfo : EIATTR_MAXREG_COUNT
	.align		4
        /*004c*/ 	.byte	0x03, 0x1b
        /*004e*/ 	.short	0x00ff


	//----- nvinfo : EIATTR_MERCURY_ISA_VERSION
	.align		4
        /*0050*/ 	.byte	0x03, 0x5f
        /*0052*/ 	.short	0x0101


	//----- nvinfo : EIATTR_VRC_CTA_INIT_COUNT
	.align		4
        /*0054*/ 	.byte	0x02, 0x4a
	.zero		1
	.zero		1


	//----- nvinfo : EIATTR_EXIT_INSTR_OFFSETS
	.align		4
        /*0058*/ 	.byte	0x04, 0x1c
        /*005a*/ 	.short	(.L_170 - .L_169)


	//   ....[0]....
.L_169:
        /*005c*/ 	.word	0x00000070


	//   ....[1]....
        /*0060*/ 	.word	0x00000160


	//----- nvinfo : EIATTR_CBANK_PARAM_SIZE
	.align		4
.L_170:
        /*0064*/ 	.byte	0x03, 0x19
        /*0066*/ 	.short	0x001c


	//----- nvinfo : EIATTR_PARAM_CBANK
	.align		4
        /*0068*/ 	.byte	0x04, 0x0a
        /*006a*/ 	.short	(.L_172 - .L_171)
	.align		4
.L_171:
        /*006c*/ 	.word	index@(.nv.constant0._Z13fp_sub_arraysPKjS0_Pji)
        /*0070*/ 	.short	0x0380
        /*0072*/ 	.short	0x001c


	//----- nvinfo : EIATTR_SW_WAR
	.align		4
.L_172:
        /*0074*/ 	.byte	0x04, 0x36
        /*0076*/ 	.short	(.L_174 - .L_173)
.L_173:
        /*0078*/ 	.word	0x00000008
.L_174:


//--------------------- .nv.info._Z13fp_add_arraysPKjS0_Pji --------------------------
	.section	.nv.info._Z13fp_add_arraysPKjS0_Pji,"",@"SHT_CUDA_INFO"
	.sectionflags	@""
	.align	4


	//----- nvinfo : EIATTR_CUDA_API_VERSION
	.align		4
        /*0000*/ 	.byte	0x04, 0x37
        /*0002*/ 	.short	(.L_176 - .L_175)
.L_175:
        /*0004*/ 	.word	0x00000082


	//----- nvinfo : EIATTR_KPARAM_INFO
	.align		4
.L_176:
        /*0008*/ 	.byte	0x04, 0x17
        /*000a*/ 	.short	(.L_178 - .L_177)
.L_177:
        /*000c*/ 	.word	0x00000000
        /*0010*/ 	.short	0x0003
        /*0012*/ 	.short	0x0018
        /*0014*/ 	.byte	0x00, 0xf0, 0x11, 0x00


	//----- nvinfo : EIATTR_KPARAM_INFO
	.align		4
.L_178:
        /*0018*/ 	.byte	0x04, 0x17
        /*001a*/ 	.short	(.L_180 - .L_179)
.L_179:
        /*001c*/ 	.word	0x00000000
        /*0020*/ 	.short	0x0002
        /*0022*/ 	.short	0x0010
        /*0024*/ 	.byte	0x00, 0xf5, 0x21, 0x00


	//----- nvinfo : EIATTR_KPARAM_INFO
	.align		4
.L_180:
        /*0028*/ 	.byte	0x04, 0x17
        /*002a*/ 	.short	(.L_182 - .L_181)
.L_181:
        /*002c*/ 	.word	0x00000000
        /*0030*/ 	.short	0x0001
        /*0032*/ 	.short	0x0008
        /*0034*/ 	.byte	0x00, 0xf5, 0x21, 0x00


	//----- nvinfo : EIATTR_KPARAM_INFO
	.align		4
.L_182:
        /*0038*/ 	.byte	0x04, 0x17
        /*003a*/ 	.short	(.L_184 - .L_183)
.L_183:
        /*003c*/ 	.word	0x00000000
        /*0040*/ 	.short	0x0000
        /*0042*/ 	.short	0x0000
        /*0044*/ 	.byte	0x00, 0xf5, 0x21, 0x00


	//----- nvinfo : EIATTR_SPARSE_MMA_MASK
	.align		4
.L_184:
        /*0048*/ 	.byte	0x03, 0x50
        /*004a*/ 	.short	0x0000


	//----- nvinfo : EIATTR_MAXREG_COUNT
	.align		4
        /*004c*/ 	.byte	0x03, 0x1b
        /*004e*/ 	.short	0x00ff


	//----- nvinfo : EIATTR_MERCURY_ISA_VERSION
	.align		4
        /*0050*/ 	.byte	0x03, 0x5f
        /*0052*/ 	.short	0x0101


	//----- nvinfo : EIATTR_VRC_CTA_INIT_COUNT
	.align		4
        /*0054*/ 	.byte	0x02, 0x4a
	.zero		1
	.zero		1


	//----- nvinfo : EIATTR_EXIT_INSTR_OFFSETS
	.align		4
        /*0058*/ 	.byte	0x04, 0x1c
        /*005a*/ 	.short	(.L_186 - .L_185)


	//   ....[0]....
.L_185:
        /*005c*/ 	.word	0x00000070


	//   ....[1]....
        /*0060*/ 	.word	0x00000170


	//----- nvinfo : EIATTR_CBANK_PARAM_SIZE
	.align		4
.L_186:
        /*0064*/ 	.byte	0x03, 0x19
        /*0066*/ 	.short	0x001c


	//----- nvinfo : EIATTR_PARAM_CBANK
	.align		4
        /*0068*/ 	.byte	0x04, 0x0a
        /*006a*/ 	.short	(.L_188 - .L_187)
	.align		4
.L_187:
        /*006c*/ 	.word	index@(.nv.constant0._Z13fp_add_arraysPKjS0_Pji)
        /*0070*/ 	.short	0x0380
        /*0072*/ 	.short	0x001c


	//----- nvinfo : EIATTR_SW_WAR
	.align		4
.L_188:
        /*0074*/ 	.byte	0x04, 0x36
        /*0076*/ 	.short	(.L_190 - .L_189)
.L_189:
        /*0078*/ 	.word	0x00000008
.L_190:


//--------------------- .nv.callgraph             --------------------------
	.section	.nv.callgraph,"",@"SHT_CUDA_CALLGRAPH"
	.align	4
	.sectionentsize	8
	.align		4
        /*0000*/ 	.word	0x00000000
	.align		4
        /*0004*/ 	.word	0xffffffff
	.align		4
        /*0008*/ 	.word	0x00000000
	.align		4
        /*000c*/ 	.word	0xfffffffe
	.align		4
        /*0010*/ 	.word	0x00000000
	.align		4
        /*0014*/ 	.word	0xfffffffd
	.align		4
        /*0018*/ 	.word	0x00000000
	.align		4
        /*001c*/ 	.word	0xfffffffc


//--------------------- .nv.constant3             --------------------------
	.section	.nv.constant3,"a",@progbits
	.align	4
.nv.constant3:
	.type		PRIME_P,@object
	.size		PRIME_P,(.L_0 - PRIME_P)
PRIME_P:
	.zero		4
.L_0:


//--------------------- .text._Z13fp_matrix_mulPKjS0_Pjiii --------------------------
	.section	.text._Z13fp_matrix_mulPKjS0_Pjiii,"ax",@progbits
	.align	128
        .global         _Z13fp_matrix_mulPKjS0_Pjiii
        .type           _Z13fp_matrix_mulPKjS0_Pjiii,@function
        .size           _Z13fp_matrix_mulPKjS0_Pjiii,(.L_x_36 - _Z13fp_matrix_mulPKjS0_Pjiii)
        .other          _Z13fp_matrix_mulPKjS0_Pjiii,@"STO_CUDA_ENTRY STV_DEFAULT"
_Z13fp_matrix_mulPKjS0_Pjiii:
.text._Z13fp_matrix_mulPKjS0_Pjiii:
[----:B------:R-:W-:Y:S01]  /*0000*/  LDC R1, c[0x0][0x37c] ;  /* 0x0000df00ff017b82 */ /* 0x000fe20000000800 */
[----:B------:R-:W0:Y:S07]  /*0010*/  S2R R5, SR_TID.X ;  /* 0x0000000000057919 */ /* 0x000e2e0000002100 */
[----:B------:R-:W1:Y:S01]  /*0020*/  LDC R14, c[0x0][0x364] ;  /* 0x0000d900ff0e7b82 */ /* 0x000e620000000800 */
[----:B------:R-:W2:Y:S01]  /*0030*/  LDCU UR6, c[0x0][0x398] ;  /* 0x00007300ff0677ac */ /* 0x000ea20008000800 */
[----:B------:R-:W1:Y:S06]  /*0040*/  S2R R3, SR_TID.Y ;  /* 0x0000000000037919 */ /* 0x000e6c0000002200 */
[----:B------:R-:W0:Y:S08]  /*0050*/  S2UR UR5, SR_CTAID.X ;  /* 0x00000000000579c3 */ /* 0x000e300000002500 */
[----:B------:R-:W0:Y:S08]  /*0060*/  LDC R12, c[0x0][0x360] ;  /* 0x0000d800ff0c7b82 */ /* 0x000e300000000800 */
[----:B------:R-:W1:Y:S08]  /*0070*/  S2UR UR4, SR_CTAID.Y ;  /* 0x00000000000479c3 */ /* 0x000e700000002600 */
[----:B------:R-:W3:Y:S01]  /*0080*/  LDC R13, c[0x0][0x3a0] ;  /* 0x0000e800ff0d7b82 */ /* 0x000ee20000000800 */
[----:B0-----:R-:W-:-:S02]  /*0090*/  IMAD R12, R12, UR5, R5 ;  /* 0x000000050c0c7c24 */ /* 0x001fc4000f8e0205 */
[----:B-1----:R-:W-:-:S03]  /*00a0*/  IMAD R14, R14, UR4, R3 ;  /* 0x000000040e0e7c24 */ /* 0x002fc6000f8e0203 */
[----:B---3--:R-:W-:-:S04]  /*00b0*/  ISETP.GE.AND P0, PT, R12, R13, PT ;  /* 0x0000000d0c00720c */ /* 0x008fc80003f06270 */
[----:B--2---:R-:W-:-:S13]  /*00c0*/  ISETP.GE.OR P0, PT, R14, UR6, P0 ;  /* 0x000000060e007c0c */ /* 0x004fda0008706670 */
[----:B------:R-:W-:Y:S05]  /*00d0*/  @P0 EXIT ;  /* 0x000000000000094d */ /* 0x000fea0003800000 */
[----:B------:R-:W0:Y:S01]  /*00e0*/  LDCU UR5, c[0x0][0x39c] ;  /* 0x00007380ff0577ac */ /* 0x000e220008000800 */
[----:B------:R-:W-:Y:S01]  /*00f0*/  IMAD.MOV.U32 R19, RZ, RZ, RZ ;  /* 0x000000ffff137224 */ /* 0x000fe200078e00ff */
[----:B------:R-:W1:Y:S01]  /*0100*/  LDCU.64 UR8, c[0x0][0x358] ;  /* 0x00006b00ff0877ac */ /* 0x000e620008000a00 */
[----:B0-----:R-:W-:-:S09]  /*0110*/  UISETP.GE.AND UP0, UPT, UR5, 0x1, UPT ;  /* 0x000000010500788c */ /* 0x001fd2000bf06270 */
[----:B-1----:R-:W-:Y:S05]  /*0120*/  BRA.U !UP0, `(.L_x_0) ;  /* 0x0000001508307547 */ /* 0x002fea000b800000 */
[----:B------:R-:W-:Y:S02]  /*0130*/  UISETP.GE.U32.AND UP1, UPT, UR5, 0x8, UPT ;  /* 0x000000080500788c */ /* 0x000fe4000bf26070 */
[----:B------:R-:W-:Y:S01]  /*0140*/  IMAD R16, R14, UR5, RZ ;  /* 0x000000050e107c24 */ /* 0x000fe2000f8e02ff */
[----:B------:R-:W-:Y:S01]  /*0150*/  ULOP3.LUT UR6, UR5, 0x7, URZ, 0xc0, !UPT ;  /* 0x0000000705067892 */ /* 0x000fe2000f8ec0ff */
[----:B------:R-:W-:Y:S01]  /*0160*/  IMAD.MOV.U32 R19, RZ, RZ, RZ ;  /* 0x000000ffff137224 */ /* 0x000fe200078e00ff */
[----:B------:R-:W-:Y:S02]  /*0170*/  UMOV UR4, URZ ;  /* 0x000000ff00047c82 */ /* 0x000fe40008000000 */
[----:B------:R-:W-:Y:S02]  /*0180*/  UISETP.NE.AND UP0, UPT, UR6, URZ, UPT ;  /* 0x000000ff0600728c */ /* 0x000fe4000bf05270 */
[----:B------:R-:W-:Y:S09]  /*0190*/  BRA.U !UP1, `(.L_x_1) ;  /* 0x00000009094c7547 */ /* 0x000ff2000b800000 */
[----:B------:R-:W0:Y:S01]  /*01a0*/  LDC.64 R4, c[0x0][0x380] ;  /* 0x0000e000ff047b82 */ /* 0x000e220000000a00 */
[----:B------:R-:W-:Y:S01]  /*01b0*/  ULOP3.LUT UR4, UR5, 0x7ffffff8, URZ, 0xc0, !UPT ;  /* 0x7ffffff805047892 */ /* 0x000fe2000f8ec0ff */
[----:B------:R-:W-:Y:S02]  /*01c0*/  IMAD.MOV.U32 R19, RZ, RZ, RZ ;  /* 0x000000ffff137224 */ /* 0x000fe400078e00ff */
[----:B------:R-:W-:Y:S01]  /*01d0*/  IMAD.MOV.U32 R15, RZ, RZ, R12 ;  /* 0x000000ffff0f7224 */ /* 0x000fe200078e000c */
[----:B------:R-:W-:-:S03]  /*01e0*/  UIADD3 UR7, UPT, UPT, -UR4, URZ, URZ ;  /* 0x000000ff04077290 */ /* 0x000fc6000fffe1ff */
[----:B------:R-:W1:Y:S08]  /*01f0*/  LDC R17, c[0x3][RZ] ;  /* 0x00c00000ff117b82 */ /* 0x000e700000000800 */
[----:B------:R-:W2:Y:S01]  /*0200*/  LDC.64 R2, c[0x0][0x388] ;  /* 0x0000e200ff027b82 */ /* 0x000ea20000000a00 */
[----:B0-----:R-:W-:-:S03]  /*0210*/  IMAD.WIDE.U32 R4, R16, 0x4, R4 ;  /* 0x0000000410047825 */ /* 0x001fc600078e0004 */
[----:B------:R-:W-:-:S04]  /*0220*/  IADD3 R4, P0, PT, R4, 0x10, RZ ;  /* 0x0000001004047810 */ /* 0x000fc80007f1e0ff */
[----:B------:R-:W-:-:S09]  /*0230*/  IADD3.X R5, PT, PT, RZ, R5, RZ, P0, !PT ;  /* 0x00000005ff057210 */ /* 0x000fd200007fe4ff */
.L_x_2:
[----:B--2---:R-:W-:Y:S01]  /*0240*/  IMAD.WIDE R24, R15, 0x4, R2 ;  /* 0x000000040f187825 */ /* 0x004fe200078e0202 */
[----:B------:R-:W2:Y:S04]  /*0250*/  LDG.E R0, desc[UR8][R4.64+-0x10] ;  /* 0xfffff00804007981 */ /* 0x000ea8000c1e1900 */
[----:B------:R-:W2:Y:S01]  /*0260*/  LDG.E R29, desc[UR8][R24.64] ;  /* 0x00000008181d7981 */ /* 0x000ea2000c1e1900 */
[----:B------:R-:W-:-:S03]  /*0270*/  IMAD.WIDE R10, R13, 0x4, R24 ;  /* 0x000000040d0a7825 */ /* 0x000fc600078e0218 */
[----:B------:R-:W3:Y:S04]  /*0280*/  LDG.E R22, desc[UR8][R4.64+-0xc] ;  /* 0xfffff40804167981 */ /* 0x000ee8000c1e1900 */
[----:B------:R-:W3:Y:S01]  /*0290*/  LDG.E R23, desc[UR8][R10.64] ;  /* 0x000000080a177981 */ /* 0x000ee2000c1e1900 */
[----:B-1----:R-:W0:Y:S01]  /*02a0*/  I2F.U32.RP R26, R17 ;  /* 0x00000011001a7306 */ /* 0x002e220000209000 */
[C---:B------:R-:W-:Y:S02]  /*02b0*/  IMAD.WIDE R8, R13.reuse, 0x4, R10 ;  /* 0x000000040d087825 */ /* 0x040fe400078e020a */
[----:B------:R-:W4:Y:S04]  /*02c0*/  LDG.E R18, desc[UR8][R4.64+-0x8] ;  /* 0xfffff80804127981 */ /* 0x000f28000c1e1900 */
[----:B------:R1:W4:Y:S01]  /*02d0*/  LDG.E R21, desc[UR8][R8.64] ;  /* 0x0000000808157981 */ /* 0x000322000c1e1900 */
[----:B0-----:R-:W0:Y:S02]  /*02e0*/  MUFU.RCP R26, R26 ;  /* 0x0000001a001a7308 */ /* 0x001e240000001000 */
[----:B0-----:R-:W-:Y:S01]  /*02f0*/  IADD3 R6, PT, PT, R26, 0xffffffe, RZ ;  /* 0x0ffffffe1a067810 */ /* 0x001fe20007ffe0ff */
[----:B-1----:R-:W-:Y:S01]  /*0300*/  IMAD.WIDE R8, R13, 0x4, R8 ;  /* 0x000000040d087825 */ /* 0x002fe200078e0208 */
[----:B------:R-:W5:Y:S04]  /*0310*/  LDG.E R26, desc[UR8][R4.64] ;  /* 0x00000008041a7981 */ /* 0x000f68000c1e1900 */
[----:B------:R0:W1:Y:S02]  /*0320*/  F2I.FTZ.U32.TRUNC.NTZ R7, R6 ;  /* 0x0000000600077305 */ /* 0x000064000021f000 */
[----:B0-----:R-:W-:-:S02]  /*0330*/  IMAD.MOV.U32 R6, RZ, RZ, RZ ;  /* 0x000000ffff067224 */ /* 0x001fc400078e00ff */
[----:B-1----:R-:W-:-:S04]  /*0340*/  IMAD.MOV R20, RZ, RZ, -R7 ;  /* 0x000000ffff147224 */ /* 0x002fc800078e0a07 */
[----:B------:R-:W-:Y:S02]  /*0350*/  IMAD R25, R20, R17, RZ ;  /* 0x0000001114197224 */ /* 0x000fe400078e02ff */
[----:B------:R0:W5:Y:S02]  /*0360*/  LDG.E R20, desc[UR8][R8.64] ;  /* 0x0000000808147981 */ /* 0x000164000c1e1900 */
[----:B------:R-:W-:Y:S02]  /*0370*/  IMAD.HI.U32 R24, R7, R25, R6 ;  /* 0x0000001907187227 */ /* 0x000fe400078e0006 */
[----:B------:R-:W5:Y:S02]  /*0380*/  LDG.E R25, desc[UR8][R4.64+-0x4] ;  /* 0xfffffc0804197981 */ /* 0x000f64000c1e1900 */
[----:B------:R-:W-:-:S05]  /*0390*/  IMAD.WIDE R10, R13, 0x4, R8 ;  /* 0x000000040d0a7825 */ /* 0x000fca00078e0208 */
[----:B------:R1:W5:Y:S01]  /*03a0*/  LDG.E R27, desc[UR8][R10.64] ;  /* 0x000000080a1b7981 */ /* 0x000362000c1e1900 */
[----:B--2---:R-:W-:-:S04]  /*03b0*/  IMAD R0, R0, R29, RZ ;  /* 0x0000001d00007224 */ /* 0x004fc800078e02ff */
[----:B------:R-:W-:-:S05]  /*03c0*/  IMAD.HI.U32 R6, R24, R0, RZ ;  /* 0x0000000018067227 */ /* 0x000fca00078e00ff */
[----:B------:R-:W-:Y:S01]  /*03d0*/  IADD3 R28, PT, PT, -R6, RZ, RZ ;  /* 0x000000ff061c7210 */ /* 0x000fe20007ffe1ff */
[----:B------:R-:W-:-:S04]  /*03e0*/  IMAD.WIDE R6, R13, 0x4, R10 ;  /* 0x000000040d067825 */ /* 0x000fc800078e020a */
[----:B------:R-:W-:Y:S01]  /*03f0*/  IMAD R0, R17, R28, R0 ;  /* 0x0000001c11007224 */ /* 0x000fe200078e0200 */
[----:B------:R2:W5:Y:S01]  /*0400*/  LDG.E R29, desc[UR8][R6.64] ;  /* 0x00000008061d7981 */ /* 0x000562000c1e1900 */
[----:B0-----:R-:W-:-:S03]  /*0410*/  IMAD.WIDE R8, R13, 0x4, R6 ;  /* 0x000000040d087825 */ /* 0x001fc600078e0206 */
[----:B------:R-:W5:Y:S01]  /*0420*/  LDG.E R28, desc[UR8][R4.64+0x4] ;  /* 0x00000408041c7981 */ /* 0x000f62000c1e1900 */
[----:B---3--:R-:W-:-:S03]  /*0430*/  IMAD R23, R22, R23, RZ ;  /* 0x0000001716177224 */ /* 0x008fc600078e02ff */
[----:B------:R0:W3:Y:S04]  /*0440*/  LDG.E R22, desc[UR8][R8.64] ;  /* 0x0000000808167981 */ /* 0x0000e8000c1e1900 */
[----:B------:R-:W3:Y:S01]  /*0450*/  LDG.E R7, desc[UR8][R4.64+0x8] ;  /* 0x0000080804077981 */ /* 0x000ee2000c1e1900 */
[----:B-1----:R-:W-:-:S03]  /*0460*/  IMAD.WIDE R10, R13, 0x4, R8 ;  /* 0x000000040d0a7825 */ /* 0x002fc600078e0208 */
[----:B------:R-:W3:Y:S04]  /*0470*/  LDG.E R9, desc[UR8][R4.64+0xc] ;  /* 0x00000c0804097981 */ /* 0x000ee8000c1e1900 */
[----:B------:R1:W3:Y:S01]  /*0480*/  LDG.E R10, desc[UR8][R10.64] ;  /* 0x000000080a0a7981 */ /* 0x0002e2000c1e1900 */
[----:B------:R-:W-:Y:S01]  /*0490*/  ISETP.GE.U32.AND P0, PT, R0, R17, PT ;  /* 0x000000110000720c */ /* 0x000fe20003f06070 */
[----:B----4-:R-:W-:Y:S02]  /*04a0*/  IMAD R21, R18, R21, RZ ;  /* 0x0000001512157224 */ /* 0x010fe400078e02ff */
[----:B------:R-:W-:-:S04]  /*04b0*/  IMAD.HI.U32 R18, R24, R23, RZ ;  /* 0x0000001718127227 */ /* 0x000fc800078e00ff */
[----:B------:R-:W-:Y:S02]  /*04c0*/  IMAD.MOV R18, RZ, RZ, -R18 ;  /* 0x000000ffff127224 */ /* 0x000fe400078e0a12 */
[----:B--2---:R-:W-:-:S04]  /*04d0*/  IMAD.HI.U32 R6, R24, R21, RZ ;  /* 0x0000001518067227 */ /* 0x004fc800078e00ff */
[C---:B------:R-:W-:Y:S02]  /*04e0*/  IMAD R18, R17.reuse, R18, R23 ;  /* 0x0000001211127224 */ /* 0x040fe400078e0217 */
[----:B------:R-:W-:Y:S01]  /*04f0*/  @P0 IMAD.IADD R0, R0, 0x1, -R17 ;  /* 0x0000000100000824 */ /* 0x000fe200078e0a11 */
[----:B------:R-:W-:Y:S02]  /*0500*/  IADD3 R6, PT, PT, -R6, RZ, RZ ;  /* 0x000000ff06067210 */ /* 0x000fe40007ffe1ff */
[-C--:B------:R-:W-:Y:S02]  /*0510*/  ISETP.GE.U32.AND P3, PT, R18, R17.reuse, PT ;  /* 0x000000111200720c */ /* 0x080fe40003f66070 */
[----:B------:R-:W-:Y:S01]  /*0520*/  ISETP.GE.U32.AND P2, PT, R0, R17, PT ;  /* 0x000000110000720c */ /* 0x000fe20003f46070 */
[C---:B------:R-:W-:Y:S01]  /*0530*/  IMAD R6, R17.reuse, R6, R21 ;  /* 0x0000000611067224 */ /* 0x040fe200078e0215 */
[----:B------:R-:W-:Y:S01]  /*0540*/  ISETP.NE.U32.AND P0, PT, R17, RZ, PT ;  /* 0x000000ff1100720c */ /* 0x000fe20003f05070 */
[----:B-----5:R-:W-:-:S03]  /*0550*/  IMAD R25, R25, R20, RZ ;  /* 0x0000001419197224 */ /* 0x020fc600078e02ff */
[----:B------:R-:W-:Y:S01]  /*0560*/  ISETP.GE.U32.AND P1, PT, R6, R17, PT ;  /* 0x000000110600720c */ /* 0x000fe20003f26070 */
[----:B0-----:R-:W-:Y:S01]  /*0570*/  IMAD.HI.U32 R8, R24, R25, RZ ;  /* 0x0000001918087227 */ /* 0x001fe200078e00ff */
[----:B-1----:R-:W-:-:S03]  /*0580*/  LOP3.LUT R11, RZ, R17, RZ, 0x33, !PT ;  /* 0x00000011ff0b7212 */ /* 0x002fc600078e33ff */
[--C-:B------:R-:W-:Y:S01]  /*0590*/  @P3 IMAD.IADD R18, R18, 0x1, -R17.reuse ;  /* 0x0000000112123824 */ /* 0x100fe200078e0a11 */
[----:B------:R-:W-:Y:S01]  /*05a0*/  IADD3 R8, PT, PT, -R8, RZ, RZ ;  /* 0x000000ff08087210 */ /* 0x000fe20007ffe1ff */
[----:B------:R-:W-:Y:S02]  /*05b0*/  @P2 IMAD.IADD R0, R0, 0x1, -R17 ;  /* 0x0000000100002824 */ /* 0x000fe400078e0a11 */
[----:B------:R-:W-:Y:S01]  /*05c0*/  IMAD R26, R26, R27, RZ ;  /* 0x0000001b1a1a7224 */ /* 0x000fe200078e02ff */
[----:B------:R-:W-:Y:S02]  /*05d0*/  ISETP.GE.U32.AND P3, PT, R18, R17, PT ;  /* 0x000000111200720c */ /* 0x000fe40003f66070 */
[----:B------:R-:W-:Y:S01]  /*05e0*/  SEL R20, R11, R0, !P0 ;  /* 0x000000000b147207 */ /* 0x000fe20004000000 */
[----:B------:R-:W-:Y:S02]  /*05f0*/  IMAD R0, R17, R8, R25 ;  /* 0x0000000811007224 */ /* 0x000fe400078e0219 */
[----:B------:R-:W-:-:S03]  /*0600*/  IMAD.HI.U32 R8, R24, R26, RZ ;  /* 0x0000001a18087227 */ /* 0x000fc600078e00ff */
[-C--:B------:R-:W-:Y:S01]  /*0610*/  ISETP.GE.U32.AND P2, PT, R0, R17.reuse, PT ;  /* 0x000000110000720c */ /* 0x080fe20003f46070 */
[----:B------:R-:W-:Y:S01]  /*0620*/  @P1 IMAD.IADD R6, R6, 0x1, -R17 ;  /* 0x0000000106061824 */ /* 0x000fe200078e0a11 */
[----:B------:R-:W-:Y:S01]  /*0630*/  IADD3 R8, PT, PT, -R8, RZ, RZ ;  /* 0x000000ff08087210 */ /* 0x000fe20007ffe1ff */
[----:B------:R-:W-:Y:S02]  /*0640*/  IMAD.IADD R20, R20, 0x1, R19 ;  /* 0x0000000114147824 */ /* 0x000fe400078e0213 */
[----:B------:R-:W-:Y:S01]  /*0650*/  @P3 IMAD.IADD R18, R18, 0x1, -R17 ;  /* 0x0000000112123824 */ /* 0x000fe200078e0a11 */
[-C--:B------:R-:W-:Y:S01]  /*0660*/  ISETP.GE.U32.AND P1, PT, R6, R17.reuse, PT ;  /* 0x000000110600720c */ /* 0x080fe20003f26070 */
[----:B------:R-:W-:Y:S01]  /*0670*/  IMAD R8, R17, R8, R26 ;  /* 0x0000000811087224 */ /* 0x000fe200078e021a */
[----:B------:R-:W-:Y:S02]  /*0680*/  ISETP.GE.U32.AND P3, PT, R20, R17, PT ;  /* 0x000000111400720c */ /* 0x000fe40003f66070 */
[----:B------:R-:W-:-:S02]  /*0690*/  SEL R18, R11, R18, !P0 ;  /* 0x000000120b127207 */ /* 0x000fc40004000000 */
[----:B------:R-:W-:Y:S01]  /*06a0*/  SEL R19, R17, RZ, P3 ;  /* 0x000000ff11137207 */ /* 0x000fe20001800000 */
[----:B------:R-:W-:Y:S01]  /*06b0*/  @P2 IMAD.IADD R0, R0, 0x1, -R17 ;  /* 0x0000000100002824 */ /* 0x000fe200078e0a11 */
[-C--:B------:R-:W-:Y:S02]  /*06c0*/  ISETP.GE.U32.AND P3, PT, R8, R17.reuse, PT ;  /* 0x000000110800720c */ /* 0x080fe40003f66070 */
[----:B------:R-:W-:Y:S02]  /*06d0*/  IADD3 R20, PT, PT, R18, R20, -R19 ;  /* 0x0000001412147210 */ /* 0x000fe40007ffe813 */
[-C--:B------:R-:W-:Y:S01]  /*06e0*/  ISETP.GE.U32.AND P2, PT, R0, R17.reuse, PT ;  /* 0x000000110000720c */ /* 0x080fe20003f46070 */
[----:B------:R-:W-:Y:S01]  /*06f0*/  @P1 IMAD.IADD R6, R6, 0x1, -R17 ;  /* 0x0000000106061824 */ /* 0x000fe200078e0a11 */
[----:B------:R-:W-:-:S04]  /*0700*/  ISETP.GE.U32.AND P1, PT, R20, R17, PT ;  /* 0x000000111400720c */ /* 0x000fc80003f26070 */
[----:B------:R-:W-:-:S03]  /*0710*/  SEL R6, R11, R6, !P0 ;  /* 0x000000060b067207 */ /* 0x000fc60004000000 */
[----:B------:R-:W-:-:S04]  /*0720*/  @P3 IADD3 R8, PT, PT, R8, -R17, RZ ;  /* 0x8000001108083210 */ /* 0x000fc80007ffe0ff */
[----:B------:R-:W-:Y:S01]  /*0730*/  ISETP.GE.U32.AND P3, PT, R8, R17, PT ;  /* 0x000000110800720c */ /* 0x000fe20003f66070 */
[----:B------:R-:W-:-:S05]  /*0740*/  @P2 IMAD.IADD R0, R0, 0x1, -R17 ;  /* 0x0000000100002824 */ /* 0x000fca00078e0a11 */
[----:B------:R-:W-:-:S07]  /*0750*/  SEL R0, R11, R0, !P0 ;  /* 0x000000000b007207 */ /* 0x000fce0004000000 */
[----:B------:R-:W-:-:S05]  /*0760*/  @P3 IMAD.IADD R8, R8, 0x1, -R17 ;  /* 0x0000000108083824 */ /* 0x000fca00078e0a11 */
[----:B------:R-:W-:Y:S01]  /*0770*/  SEL R8, R11, R8, !P0 ;  /* 0x000000080b087207 */ /* 0x000fe20004000000 */
[----:B------:R-:W-:-:S04]  /*0780*/  UIADD3 UR7, UPT, UPT, UR7, 0x8, URZ ;  /* 0x0000000807077890 */ /* 0x000fc8000fffe0ff */
[----:B------:R-:W-:Y:S01]  /*0790*/  UISETP.NE.AND UP1, UPT, UR7, URZ, UPT ;  /* 0x000000ff0700728c */ /* 0x000fe2000bf25270 */
[----:B------:R-:W-:Y:S01]  /*07a0*/  LEA R15, R13, R15, 0x3 ;  /* 0x0000000f0d0f7211 */ /* 0x000fe200078e18ff */
[----:B------:R-:W-:-:S04]  /*07b0*/  IMAD R28, R28, R29, RZ ;  /* 0x0000001d1c1c7224 */ /* 0x000fc800078e02ff */
[----:B------:R-:W-:-:S04]  /*07c0*/  IMAD.HI.U32 R21, R24, R28, RZ ;  /* 0x0000001c18157227 */ /* 0x000fc800078e00ff */
[----:B---3--:R-:W-:Y:S01]  /*07d0*/  IMAD R7, R7, R22, RZ ;  /* 0x0000001607077224 */ /* 0x008fe200078e02ff */
[----:B------:R-:W-:-:S03]  /*07e0*/  IADD3 R21, PT, PT, -R21, RZ, RZ ;  /* 0x000000ff15157210 */ /* 0x000fc60007ffe1ff */
[----:B------:R-:W-:-:S04]  /*07f0*/  IMAD.HI.U32 R19, R24, R7, RZ ;  /* 0x0000000718137227 */ /* 0x000fc800078e00ff */
[C---:B------:R-:W-:Y:S02]  /*0800*/  IMAD R18, R17.reuse, R21, R28 ;  /* 0x0000001511127224 */ /* 0x040fe400078e021c */
[----:B------:R-:W-:Y:S01]  /*0810*/  IMAD.MOV R22, RZ, RZ, -R19 ;  /* 0x000000ffff167224 */ /* 0x000fe200078e0a13 */
[----:B------:R-:W-:Y:S02]  /*0820*/  SEL R19, R17, RZ, P1 ;  /* 0x000000ff11137207 */ /* 0x000fe40000800000 */
[-C--:B------:R-:W-:Y:S02]  /*0830*/  ISETP.GE.U32.AND P1, PT, R18, R17.reuse, PT ;  /* 0x000000111200720c */ /* 0x080fe40003f26070 */
[----:B------:R-:W-:Y:S01]  /*0840*/  IADD3 R20, PT, PT, R6, R20, -R19 ;  /* 0x0000001406147210 */ /* 0x000fe20007ffe813 */
[----:B------:R-:W-:Y:S02]  /*0850*/  IMAD R9, R9, R10, RZ ;  /* 0x0000000a09097224 */ /* 0x000fe400078e02ff */
[----:B------:R-:W-:Y:S01]  /*0860*/  IMAD R6, R17, R22, R7 ;  /* 0x0000001611067224 */ /* 0x000fe200078e0207 */
[----:B------:R-:W-:Y:S01]  /*0870*/  ISETP.GE.U32.AND P2, PT, R20, R17, PT ;  /* 0x000000111400720c */ /* 0x000fe20003f46070 */
[----:B------:R-:W-:-:S03]  /*0880*/  IMAD.HI.U32 R24, R24, R9, RZ ;  /* 0x0000000918187227 */ /* 0x000fc600078e00ff */
[C---:B------:R-:W-:Y:S02]  /*0890*/  SEL R7, R17.reuse, RZ, P2 ;  /* 0x000000ff11077207 */ /* 0x040fe40001000000 */
[-C--:B------:R-:W-:Y:S01]  /*08a0*/  ISETP.GE.U32.AND P2, PT, R6, R17.reuse, PT ;  /* 0x000000110600720c */ /* 0x080fe20003f46070 */
[----:B------:R-:W-:Y:S01]  /*08b0*/  IMAD.MOV R24, RZ, RZ, -R24 ;  /* 0x000000ffff187224 */ /* 0x000fe200078e0a18 */
[-C--:B------:R-:W-:Y:S02]  /*08c0*/  @P1 IADD3 R18, PT, PT, R18, -R17.reuse, RZ ;  /* 0x8000001112121210 */ /* 0x080fe40007ffe0ff */
[----:B------:R-:W-:Y:S01]  /*08d0*/  IADD3 R0, PT, PT, R0, R20, -R7 ;  /* 0x0000001400007210 */ /* 0x000fe20007ffe807 */
[----:B------:R-:W-:Y:S01]  /*08e0*/  IMAD R10, R17, R24, R9 ;  /* 0x00000018110a7224 */ /* 0x000fe200078e0209 */
[-C--:B------:R-:W-:Y:S02]  /*08f0*/  ISETP.GE.U32.AND P1, PT, R18, R17.reuse, PT ;  /* 0x000000111200720c */ /* 0x080fe40003f26070 */
[----:B------:R-:W-:-:S04]  /*0900*/  ISETP.GE.U32.AND P3, PT, R0, R17, PT ;  /* 0x000000110000720c */ /* 0x000fc80003f66070 */
[----:B------:R-:W-:Y:S01]  /*0910*/  SEL R7, R17, RZ, P3 ;  /* 0x000000ff11077207 */ /* 0x000fe20001800000 */
[----:B------:R-:W-:Y:S01]  /*0920*/  @P2 IMAD.IADD R6, R6, 0x1, -R17 ;  /* 0x0000000106062824 */ /* 0x000fe200078e0a11 */
[-C--:B------:R-:W-:Y:S02]  /*0930*/  ISETP.GE.U32.AND P3, PT, R10, R17.reuse, PT ;  /* 0x000000110a00720c */ /* 0x080fe40003f66070 */
[----:B------:R-:W-:Y:S02]  /*0940*/  IADD3 R8, PT, PT, R8, R0, -R7 ;  /* 0x0000000008087210 */ /* 0x000fe40007ffe807 */
[-C--:B------:R-:W-:Y:S02]  /*0950*/  ISETP.GE.U32.AND P2, PT, R6, R17.reuse, PT ;  /* 0x000000110600720c */ /* 0x080fe40003f46070 */
[-C--:B------:R-:W-:Y:S02]  /*0960*/  @P1 IADD3 R18, PT, PT, R18, -R17.reuse, RZ ;  /* 0x8000001112121210 */ /* 0x080fe40007ffe0ff */
[----:B------:R-:W-:-:S02]  /*0970*/  ISETP.GE.U32.AND P1, PT, R8, R17, PT ;  /* 0x000000110800720c */ /* 0x000fc40003f26070 */
[----:B------:R-:W-:Y:S02]  /*0980*/  SEL R18, R11, R18, !P0 ;  /* 0x000000120b127207 */ /* 0x000fe40004000000 */
[----:B------:R-:W-:Y:S01]  /*0990*/  SEL R7, R17, RZ, P1 ;  /* 0x000000ff11077207 */ /* 0x000fe20000800000 */
[----:B------:R-:W-:-:S03]  /*09a0*/  @P3 IMAD.IADD R10, R10, 0x1, -R17 ;  /* 0x000000010a0a3824 */ /* 0x000fc600078e0a11 */
[----:B------:R-:W-:Y:S01]  /*09b0*/  IADD3 R18, PT, PT, R18, R8, -R7 ;  /* 0x0000000812127210 */ /* 0x000fe20007ffe807 */
[----:B------:R-:W-:Y:S01]  /*09c0*/  @P2 IMAD.IADD R6, R6, 0x1, -R17 ;  /* 0x0000000106062824 */ /* 0x000fe200078e0a11 */
[-C--:B------:R-:W-:Y:S02]  /*09d0*/  ISETP.GE.U32.AND P1, PT, R10, R17.reuse, PT ;  /* 0x000000110a00720c */ /* 0x080fe40003f26070 */
[----:B------:R-:W-:Y:S02]  /*09e0*/  ISETP.GE.U32.AND P2, PT, R18, R17, PT ;  /* 0x000000111200720c */ /* 0x000fe40003f46070 */
[----:B------:R-:W-:Y:S02]  /*09f0*/  SEL R6, R11, R6, !P0 ;  /* 0x000000060b067207 */ /* 0x000fe40004000000 */
[----:B------:R-:W-:-:S04]  /*0a00*/  SEL R7, R17, RZ, P2 ;  /* 0x000000ff11077207 */ /* 0x000fc80001000000 */
[----:B------:R-:W-:-:S03]  /*0a10*/  IADD3 R6, PT, PT, R6, R18, -R7 ;  /* 0x0000001206067210 */ /* 0x000fc60007ffe807 */
[-C--:B------:R-:W-:Y:S02]  /*0a20*/  @P1 IADD3 R10, PT, PT, R10, -R17.reuse, RZ ;  /* 0x800000110a0a1210 */ /* 0x080fe40007ffe0ff */
[----:B------:R-:W-:Y:S02]  /*0a30*/  ISETP.GE.U32.AND P1, PT, R6, R17, PT ;  /* 0x000000110600720c */ /* 0x000fe40003f26070 */
[----:B------:R-:W-:Y:S02]  /*0a40*/  SEL R10, R11, R10, !P0 ;  /* 0x0000000a0b0a7207 */ /* 0x000fe40004000000 */
[----:B------:R-:W-:-:S04]  /*0a50*/  SEL R7, R17, RZ, P1 ;  /* 0x000000ff11077207 */ /* 0x000fc80000800000 */
[----:B------:R-:W-:-:S04]  /*0a60*/  IADD3 R10, PT, PT, R10, R6, -R7 ;  /* 0x000000060a0a7210 */ /* 0x000fc80007ffe807 */
[----:B------:R-:W-:Y:S02]  /*0a70*/  ISETP.GE.U32.AND P0, PT, R10, R17, PT ;  /* 0x000000110a00720c */ /* 0x000fe40003f06070 */
[----:B------:R-:W-:Y:S02]  /*0a80*/  IADD3 R4, P1, PT, R4, 0x20, RZ ;  /* 0x0000002004047810 */ /* 0x000fe40007f3e0ff */
[----:B------:R-:W-:-:S03]  /*0a90*/  SEL R19, R17, RZ, P0 ;  /* 0x000000ff11137207 */ /* 0x000fc60000000000 */
[----:B------:R-:W-:Y:S02]  /*0aa0*/  IMAD.X R5, RZ, RZ, R5, P1 ;  /* 0x000000ffff057224 */ /* 0x000fe400008e0605 */
[----:B------:R-:W-:Y:S01]  /*0ab0*/  IMAD.IADD R19, R10, 0x1, -R19 ;  /* 0x000000010a137824 */ /* 0x000fe200078e0a13 */
[----:B------:R-:W-:Y:S06]  /*0ac0*/  BRA.U UP1, `(.L_x_2) ;  /* 0xfffffff501dc7547 */ /* 0x000fec000b83ffff */
.L_x_1:
[----:B------:R-:W-:Y:S05]  /*0ad0*/  BRA.U !UP0, `(.L_x_0) ;  /* 0x0000000908c47547 */ /* 0x000fea000b800000 */
[----:B------:R-:W-:Y:S02]  /*0ae0*/  UISETP.GE.U32.AND UP0, UPT, UR6, 0x4, UPT ;  /* 0x000000040600788c */ /* 0x000fe4000bf06070 */
[----:B------:R-:W-:-:S04]  /*0af0*/  ULOP3.LUT UR7, UR5, 0x3, URZ, 0xc0, !UPT ;  /* 0x0000000305077892 */ /* 0x000fc8000f8ec0ff */
[----:B------:R-:W-:-:S03]  /*0b00*/  UISETP.NE.AND UP1, UPT, UR7, URZ, UPT ;  /* 0x000000ff0700728c */ /* 0x000fc6000bf25270 */
[----:B------:R-:W-:Y:S08]  /*0b10*/  BRA.U !UP0, `(.L_x_3) ;  /* 0x00000005084c7547 */ /* 0x000ff0000b800000 */
[----:B------:R-:W0:Y:S01]  /*0b20*/  LDC.64 R2, c[0x0][0x380] ;  /* 0x0000e000ff027b82 */ /* 0x000e220000000a00 */
[----:B------:R-:W1:Y:S01]  /*0b30*/  LDCU.64 UR10, c[0x0][0x380] ;  /* 0x00007000ff0a77ac */ /* 0x000e620008000a00 */
[C---:B------:R-:W-:Y:S01]  /*0b40*/  VIADD R5, R16.reuse, UR4 ;  /* 0x0000000410057c36 */ /* 0x040fe20008000000 */
[----:B------:R-:W-:Y:S01]  /*0b50*/  IADD3 R0, P0, PT, R16, UR4, RZ ;  /* 0x0000000410007c10 */ /* 0x000fe2000ff1e0ff */
[----:B------:R-:W-:-:S04]  /*0b60*/  IMAD R7, R13, UR4, R12 ;  /* 0x000000040d077c24 */ /* 0x000fc8000f8e020c */
[----:B------:R-:W2:Y:S01]  /*0b70*/  LDC.64 R20, c[0x0][0x388] ;  /* 0x0000e200ff147b82 */ /* 0x000ea20000000a00 */
[----:B0-----:R-:W-:-:S05]  /*0b80*/  IMAD.WIDE.U32 R2, R5, 0x4, R2 ;  /* 0x0000000405027825 */ /* 0x001fca00078e0002 */
[----:B------:R0:W3:Y:S01]  /*0b90*/  LDG.E R10, desc[UR8][R2.64] ;  /* 0x00000008020a7981 */ /* 0x0000e2000c1e1900 */
[----:B--2---:R-:W-:-:S05]  /*0ba0*/  IMAD.WIDE R20, R7, 0x4, R20 ;  /* 0x0000000407147825 */ /* 0x004fca00078e0214 */
[----:B------:R2:W3:Y:S01]  /*0bb0*/  LDG.E R9, desc[UR8][R20.64] ;  /* 0x0000000814097981 */ /* 0x0004e2000c1e1900 */
[----:B------:R-:W-:Y:S01]  /*0bc0*/  IMAD.X R5, RZ, RZ, RZ, P0 ;  /* 0x000000ffff057224 */ /* 0x000fe200000e06ff */
[----:B-1----:R-:W-:Y:S01]  /*0bd0*/  LEA R4, P0, R0, UR10, 0x2 ;  /* 0x0000000a00047c11 */ /* 0x002fe2000f8010ff */
[----:B------:R-:W-:-:S03]  /*0be0*/  IMAD.WIDE R22, R13, 0x4, R20 ;  /* 0x000000040d167825 */ /* 0x000fc600078e0214 */
[----:B------:R-:W-:Y:S02]  /*0bf0*/  LEA.HI.X R5, R0, UR11, R5, 0x2, P0 ;  /* 0x0000000b00057c11 */ /* 0x000fe400080f1405 */
[----:B------:R-:W4:Y:S01]  /*0c00*/  LDG.E R18, desc[UR8][R22.64] ;  /* 0x0000000816127981 */ /* 0x000f22000c1e1900 */
[C---:B------:R-:W-:Y:S01]  /*0c10*/  IMAD.WIDE R24, R13.reuse, 0x4, R22 ;  /* 0x000000040d187825 */ /* 0x040fe200078e0216 */
[----:B------:R-:W1:Y:S02]  /*0c20*/  LDC R0, c[0x3][RZ] ;  /* 0x00c00000ff007b82 */ /* 0x000e640000000800 */
[----:B------:R-:W4:Y:S04]  /*0c30*/  LDG.E R11, desc[UR8][R4.64+0x4] ;  /* 0x00000408040b7981 */ /* 0x000f28000c1e1900 */
[----:B------:R-:W5:Y:S04]  /*0c40*/  LDG.E R6, desc[UR8][R4.64+0x8] ;  /* 0x0000080804067981 */ /* 0x000f68000c1e1900 */
[----:B------:R-:W5:Y:S01]  /*0c50*/  LDG.E R7, desc[UR8][R24.64] ;  /* 0x0000000818077981 */ /* 0x000f62000c1e1900 */
[----:B------:R-:W-:-:S03]  /*0c60*/  IMAD.WIDE R26, R13, 0x4, R24 ;  /* 0x000000040d1a7825 */ /* 0x000fc600078e0218 */
[----:B------:R2:W5:Y:S04]  /*0c70*/  LDG.E R8, desc[UR8][R4.64+0xc] ;  /* 0x00000c0804087981 */ /* 0x000568000c1e1900 */
[----:B------:R-:W5:Y:S01]  /*0c80*/  LDG.E R15, desc[UR8][R26.64] ;  /* 0x000000081a0f7981 */ /* 0x000f62000c1e1900 */
[----:B-1----:R-:W1:Y:S08]  /*0c90*/  I2F.U32.RP R17, R0 ;  /* 0x0000000000117306 */ /* 0x002e700000209000 */
[----:B-1----:R-:W0:Y:S02]  /*0ca0*/  MUFU.RCP R17, R17 ;  /* 0x0000001100117308 */ /* 0x002e240000001000 */
[----:B0-----:R-:W-:-:S06]  /*0cb0*/  IADD3 R3, PT, PT, R17, 0xffffffe, RZ ;  /* 0x0ffffffe11037810 */ /* 0x001fcc0007ffe0ff */
[----:B------:R-:W2:Y:S01]  /*0cc0*/  F2I.FTZ.U32.TRUNC.NTZ R3, R3 ;  /* 0x0000000300037305 */ /* 0x000ea2000021f000 */
[----:B------:R-:W-:Y:S02]  /*0cd0*/  IMAD.MOV.U32 R2, RZ, RZ, RZ ;  /* 0x000000ffff027224 */ /* 0x000fe400078e00ff */
[----:B--2---:R-:W-:-:S04]  /*0ce0*/  IMAD.MOV R21, RZ, RZ, -R3 ;  /* 0x000000ffff157224 */ /* 0x004fc800078e0a03 */
[----:B------:R-:W-:-:S04]  /*0cf0*/  IMAD R21, R21, R0, RZ ;  /* 0x0000000015157224 */ /* 0x000fc800078e02ff */
[----:B------:R-:W-:Y:S01]  /*0d00*/  IMAD.HI.U32 R4, R3, R21, R2 ;  /* 0x0000001503047227 */ /* 0x000fe200078e0002 */
[----:B------:R-:W-:-:S03]  /*0d10*/  UIADD3 UR4, UPT, UPT, UR4, 0x4, URZ ;  /* 0x0000000404047890 */ /* 0x000fc6000fffe0ff */
[----:B---3--:R-:W-:-:S04]  /*0d20*/  IMAD R9, R10, R9, RZ ;  /* 0x000000090a097224 */ /* 0x008fc800078e02ff */
[----:B------:R-:W-:-:S05]  /*0d30*/  IMAD.HI.U32 R2, R4, R9, RZ ;  /* 0x0000000904027227 */ /* 0x000fca00078e00ff */
[----:B------:R-:W-:Y:S01]  /*0d40*/  IADD3 R2, PT, PT, -R2, RZ, RZ ;  /* 0x000000ff02027210 */ /* 0x000fe20007ffe1ff */
[----:B----4-:R-:W-:-:S04]  /*0d50*/  IMAD R11, R11, R18, RZ ;  /* 0x000000120b0b7224 */ /* 0x010fc800078e02ff */
[----:B------:R-:W-:Y:S02]  /*0d60*/  IMAD R9, R0, R2, R9 ;  /* 0x0000000200097224 */ /* 0x000fe400078e0209 */
[----:B------:R-:W-:-:S03]  /*0d70*/  IMAD.HI.U32 R2, R4, R11, RZ ;  /* 0x0000000b04027227 */ /* 0x000fc600078e00ff */
[----:B------:R-:W-:Y:S01]  /*0d80*/  ISETP.GE.U32.AND P0, PT, R9, R0, PT ;  /* 0x000000000900720c */ /* 0x000fe20003f06070 */
[----:B------:R-:W-:Y:S02]  /*0d90*/  IMAD.MOV R2, RZ, RZ, -R2 ;  /* 0x000000ffff027224 */ /* 0x000fe400078e0a02 */
[----:B-----5:R-:W-:Y:S02]  /*0da0*/  IMAD R7, R6, R7, RZ ;  /* 0x0000000706077224 */ /* 0x020fe400078e02ff */
[----:B------:R-:W-:Y:S02]  /*0db0*/  IMAD R11, R0, R2, R11 ;  /* 0x00000002000b7224 */ /* 0x000fe400078e020b */
[----:B------:R-:W-:-:S03]  /*0dc0*/  IMAD.HI.U32 R2, R4, R7, RZ ;  /* 0x0000000704027227 */ /* 0x000fc600078e00ff */
[-C--:B------:R-:W-:Y:S01]  /*0dd0*/  ISETP.GE.U32.AND P1, PT, R11, R0.reuse, PT ;  /* 0x000000000b00720c */ /* 0x080fe20003f26070 */
[----:B------:R-:W-:Y:S02]  /*0de0*/  IMAD.MOV R3, RZ, RZ, -R2 ;  /* 0x000000ffff037224 */ /* 0x000fe400078e0a02 */
[----:B------:R-:W-:Y:S01]  /*0df0*/  @P0 IADD3 R9, PT, PT, R9, -R0, RZ ;  /* 0x8000000009090210 */ /* 0x000fe20007ffe0ff */
[----:B------:R-:W-:-:S03]  /*0e00*/  IMAD R15, R8, R15, RZ ;  /* 0x0000000f080f7224 */ /* 0x000fc600078e02ff */
[----:B------:R-:W-:Y:S01]  /*0e10*/  ISETP.GE.U32.AND P3, PT, R9, R0, PT ;  /* 0x000000000900720c */ /* 0x000fe20003f66070 */
[----:B------:R-:W-:Y:S02]  /*0e20*/  IMAD R7, R0, R3, R7 ;  /* 0x0000000300077224 */ /* 0x000fe400078e0207 */
[----:B------:R-:W-:-:S03]  /*0e30*/  IMAD.HI.U32 R2, R4, R15, RZ ;  /* 0x0000000f04027227 */ /* 0x000fc600078e00ff */
[-C--:B------:R-:W-:Y:S01]  /*0e40*/  ISETP.GE.U32.AND P0, PT, R7, R0.reuse, PT ;  /* 0x000000000700720c */ /* 0x080fe20003f06070 */
[----:B------:R-:W-:Y:S02]  /*0e50*/  @P1 IMAD.IADD R11, R11, 0x1, -R0 ;  /* 0x000000010b0b1824 */ /* 0x000fe400078e0a00 */
[----:B------:R-:W-:Y:S01]  /*0e60*/  IMAD.MOV R2, RZ, RZ, -R2 ;  /* 0x000000ffff027224 */ /* 0x000fe200078e0a02 */
[C---:B------:R-:W-:Y:S02]  /*0e70*/  ISETP.NE.U32.AND P1, PT, R0.reuse, RZ, PT ;  /* 0x000000ff0000720c */ /* 0x040fe40003f25070 */
[-C--:B------:R-:W-:Y:S02]  /*0e80*/  ISETP.GE.U32.AND P2, PT, R11, R0.reuse, PT ;  /* 0x000000000b00720c */ /* 0x080fe40003f46070 */
[-C--:B------:R-:W-:Y:S02]  /*0e90*/  LOP3.LUT R4, RZ, R0.reuse, RZ, 0x33, !PT ;  /* 0x00000000ff047212 */ /* 0x080fe400078e33ff */
[----:B------:R-:W-:Y:S01]  /*0ea0*/  @P3 IADD3 R9, PT, PT, R9, -R0, RZ ;  /* 0x8000000009093210 */ /* 0x000fe20007ffe0ff */
[----:B------:R-:W-:-:S03]  /*0eb0*/  IMAD R15, R0, R2, R15 ;  /* 0x00000002000f7224 */ /* 0x000fc600078e020f */
[----:B------:R-:W-:Y:S01]  /*0ec0*/  SEL R2, R4, R9, !P1 ;  /* 0x0000000904027207 */ /* 0x000fe20004800000 */
[----:B------:R-:W-:Y:S01]  /*0ed0*/  @P0 IMAD.IADD R7, R7, 0x1, -R0 ;  /* 0x0000000107070824 */ /* 0x000fe200078e0a00 */
[----:B------:R-:W-:-:S03]  /*0ee0*/  ISETP.GE.U32.AND P3, PT, R15, R0, PT ;  /* 0x000000000f00720c */ /* 0x000fc60003f66070 */
[----:B------:R-:W-:Y:S01]  /*0ef0*/  IMAD.IADD R19, R19, 0x1, R2 ;  /* 0x0000000113137824 */ /* 0x000fe200078e0202 */
[-C--:B------:R-:W-:Y:S02]  /*0f00*/  ISETP.GE.U32.AND P0, PT, R7, R0.reuse, PT ;  /* 0x000000000700720c */ /* 0x080fe40003f06070 */
[-C--:B------:R-:W-:Y:S02]  /*0f10*/  @P2 IADD3 R11, PT, PT, R11, -R0.reuse, RZ ;  /* 0x800000000b0b2210 */ /* 0x080fe40007ffe0ff */
[----:B------:R-:W-:Y:S02]  /*0f20*/  ISETP.GE.U32.AND P2, PT, R19, R0, PT ;  /* 0x000000001300720c */ /* 0x000fe40003f46070 */
        /* <DEDUP_REMOVED lines=15> */
[----:B------:R-:W-:-:S04]  /*1020*/  ISETP.GE.U32.AND P0, PT, R15, R0, PT ;  /* 0x000000000f00720c */ /* 0x000fc80003f06070 */
[----:B------:R-:W-:-:S05]  /*1030*/  SEL R0, R0, RZ, P0 ;  /* 0x000000ff00007207 */ /* 0x000fca0000000000 */
[----:B------:R-:W-:-:S07]  /*1040*/  IMAD.IADD R19, R15, 0x1, -R0 ;  /* 0x000000010f137824 */ /* 0x000fce00078e0a00 */
.L_x_3:
[----:B------:R-:W-:Y:S05]  /*1050*/  BRA.U !UP1, `(.L_x_0) ;  /* 0x0000000509647547 */ /* 0x000fea000b800000 */
[----:B------:R-:W-:Y:S02]  /*1060*/  UISETP.NE.AND UP0, UPT, UR7, 0x1, UPT ;  /* 0x000000010700788c */ /* 0x000fe4000bf05270 */
[----:B------:R-:W-:-:S04]  /*1070*/  ULOP3.LUT UR5, UR5, 0x1, URZ, 0xc0, !UPT ;  /* 0x0000000105057892 */ /* 0x000fc8000f8ec0ff */
[----:B------:R-:W-:-:S03]  /*1080*/  UISETP.NE.U32.AND UP1, UPT, UR5, 0x1, UPT ;  /* 0x000000010500788c */ /* 0x000fc6000bf25070 */
[----:B------:R-:W-:Y:S08]  /*1090*/  BRA.U !UP0, `(.L_x_4) ;  /* 0x0000000108d47547 */ /* 0x000ff0000b800000 */
[----:B------:R-:W0:Y:S01]  /*10a0*/  LDC.64 R2, c[0x0][0x380] ;  /* 0x0000e000ff027b82 */ /* 0x000e220000000a00 */
[----:B------:R-:W1:Y:S01]  /*10b0*/  LDCU.64 UR6, c[0x0][0x380] ;  /* 0x00007000ff0677ac */ /* 0x000e620008000a00 */
[C---:B------:R-:W-:Y:S01]  /*10c0*/  VIADD R7, R16.reuse, UR4 ;  /* 0x0000000410077c36 */ /* 0x040fe20008000000 */
[----:B------:R-:W-:Y:S01]  /*10d0*/  IADD3 R0, P0, PT, R16, UR4, RZ ;  /* 0x0000000410007c10 */ /* 0x000fe2000ff1e0ff */
[----:B------:R-:W-:-:S04]  /*10e0*/  IMAD R9, R13, UR4, R12 ;  /* 0x000000040d097c24 */ /* 0x000fc8000f8e020c */
[----:B------:R-:W2:Y:S01]  /*10f0*/  LDC.64 R4, c[0x0][0x388] ;  /* 0x0000e200ff047b82 */ /* 0x000ea20000000a00 */
[----:B0-----:R-:W-:Y:S01]  /*1100*/  IMAD.WIDE.U32 R2, R7, 0x4, R2 ;  /* 0x0000000407027825 */ /* 0x001fe200078e0002 */
[----:B------:R-:W-:-:S04]  /*1110*/  IADD3.X R7, PT, PT, RZ, RZ, RZ, P0, !PT ;  /* 0x000000ffff077210 */ /* 0x000fc800007fe4ff */
[----:B------:R0:W3:Y:S01]  /*1120*/  LDG.E R10, desc[UR8][R2.64] ;  /* 0x00000008020a7981 */ /* 0x0000e2000c1e1900 */
[----:B--2---:R-:W-:Y:S01]  /*1130*/  IMAD.WIDE R4, R9, 0x4, R4 ;  /* 0x0000000409047825 */ /* 0x004fe200078e0204 */
[----:B-1----:R-:W-:-:S04]  /*1140*/  LEA R6, P0, R0, UR6, 0x2 ;  /* 0x0000000600067c11 */ /* 0x002fc8000f8010ff */
[----:B------:R1:W3:Y:S01]  /*1150*/  LDG.E R11, desc[UR8][R4.64] ;  /* 0x00000008040b7981 */ /* 0x0002e2000c1e1900 */
[----:B------:R-:W-:Y:S01]  /*1160*/  IMAD.WIDE R8, R13, 0x4, R4 ;  /* 0x000000040d087825 */ /* 0x000fe200078e0204 */
[----:B------:R-:W-:Y:S02]  /*1170*/  LEA.HI.X R7, R0, UR7, R7, 0x2, P0 ;  /* 0x0000000700077c11 */ /* 0x000fe400080f1407 */
[----:B------:R-:W2:Y:S03]  /*1180*/  LDC R0, c[0x3][RZ] ;  /* 0x00c00000ff007b82 */ /* 0x000ea60000000800 */
[----:B------:R-:W4:Y:S04]  /*1190*/  LDG.E R6, desc[UR8][R6.64+0x4] ;  /* 0x0000040806067981 */ /* 0x000f28000c1e1900 */
[----:B------:R-:W4:Y:S01]  /*11a0*/  LDG.E R9, desc[UR8][R8.64] ;  /* 0x0000000808097981 */ /* 0x000f22000c1e1900 */
[----:B--2---:R-:W2:Y:S08]  /*11b0*/  I2F.U32.RP R15, R0 ;  /* 0x00000000000f7306 */ /* 0x004eb00000209000 */
[----:B--2---:R-:W0:Y:S02]  /*11c0*/  MUFU.RCP R15, R15 ;  /* 0x0000000f000f7308 */ /* 0x004e240000001000 */
[----:B0-----:R-:W-:-:S06]  /*11d0*/  VIADD R2, R15, 0xffffffe ;  /* 0x0ffffffe0f027836 */ /* 0x001fcc0000000000 */
[----:B------:R0:W1:Y:S02]  /*11e0*/  F2I.FTZ.U32.TRUNC.NTZ R3, R2 ;  /* 0x0000000200037305 */ /* 0x000064000021f000 */
[----:B0-----:R-:W-:Y:S02]  /*11f0*/  HFMA2 R2, -RZ, RZ, 0, 0 ;  /* 0x00000000ff027431 */ /* 0x001fe400000001ff */
[----:B-1----:R-:W-:-:S04]  /*1200*/  IMAD.MOV R5, RZ, RZ, -R3 ;  /* 0x000000ffff057224 */ /* 0x002fc800078e0a03 */
[----:B------:R-:W-:-:S04]  /*1210*/  IMAD R5, R5, R0, RZ ;  /* 0x0000000005057224 */ /* 0x000fc800078e02ff */
[----:B------:R-:W-:Y:S01]  /*1220*/  IMAD.HI.U32 R4, R3, R5, R2 ;  /* 0x0000000503047227 */ /* 0x000fe200078e0002 */
[----:B------:R-:W-:Y:S01]  /*1230*/  LOP3.LUT R2, RZ, R0, RZ, 0x33, !PT ;  /* 0x00000000ff027212 */ /* 0x000fe200078e33ff */
[----:B------:R-:W-:Y:S02]  /*1240*/  UIADD3 UR4, UPT, UPT, UR4, 0x2, URZ ;  /* 0x0000000204047890 */ /* 0x000fe4000fffe0ff */
[----:B---3--:R-:W-:-:S04]  /*1250*/  IMAD R11, R10, R11, RZ ;  /* 0x0000000b0a0b7224 */ /* 0x008fc800078e02ff */
[----:B------:R-:W-:-:S04]  /*1260*/  IMAD.HI.U32 R3, R4, R11, RZ ;  /* 0x0000000b04037227 */ /* 0x000fc800078e00ff */
[----:B------:R-:W-:Y:S02]  /*1270*/  IMAD.MOV R3, RZ, RZ, -R3 ;  /* 0x000000ffff037224 */ /* 0x000fe400078e0a03 */
[----:B----4-:R-:W-:Y:S02]  /*1280*/  IMAD R9, R6, R9, RZ ;  /* 0x0000000906097224 */ /* 0x010fe400078e02ff */
[----:B------:R-:W-:Y:S02]  /*1290*/  IMAD R3, R0, R3, R11 ;  /* 0x0000000300037224 */ /* 0x000fe400078e020b */
[----:B------:R-:W-:-:S03]  /*12a0*/  IMAD.HI.U32 R4, R4, R9, RZ ;  /* 0x0000000904047227 */ /* 0x000fc600078e00ff */
[----:B------:R-:W-:Y:S01]  /*12b0*/  ISETP.GE.U32.AND P0, PT, R3, R0, PT ;  /* 0x000000000300720c */ /* 0x000fe20003f06070 */
[----:B------:R-:W-:-:S04]  /*12c0*/  IMAD.MOV R4, RZ, RZ, -R4 ;  /* 0x000000ffff047224 */ /* 0x000fc800078e0a04 */
[----:B------:R-:W-:-:S05]  /*12d0*/  IMAD R9, R0, R4, R9 ;  /* 0x0000000400097224 */ /* 0x000fca00078e0209 */
[----:B------:R-:W-:-:S03]  /*12e0*/  ISETP.GE.U32.AND P1, PT, R9, R0, PT ;  /* 0x000000000900720c */ /* 0x000fc60003f26070 */
[----:B------:R-:W-:-:S04]  /*12f0*/  @P0 IADD3 R3, PT, PT, R3, -R0, RZ ;  /* 0x8000000003030210 */ /* 0x000fc80007ffe0ff */
[----:B------:R-:W-:-:S06]  /*1300*/  ISETP.GE.U32.AND P0, PT, R3, R0, PT ;  /* 0x000000000300720c */ /* 0x000fcc0003f06070 */
[----:B------:R-:W-:Y:S01]  /*1310*/  @P1 IMAD.IADD R9, R9, 0x1, -R0 ;  /* 0x0000000109091824 */ /* 0x000fe200078e0a00 */
[----:B------:R-:W-:-:S04]  /*1320*/  ISETP.NE.U32.AND P1, PT, R0, RZ, PT ;  /* 0x000000ff0000720c */ /* 0x000fc80003f25070 */
[-C--:B------:R-:W-:Y:S02]  /*1330*/  ISETP.GE.U32.AND P2, PT, R9, R0.reuse, PT ;  /* 0x000000000900720c */ /* 0x080fe40003f46070 */
[----:B------:R-:W-:-:S04]  /*1340*/  @P0 IADD3 R3, PT, PT, R3, -R0, RZ ;  /* 0x8000000003030210 */ /* 0x000fc80007ffe0ff */
[----:B------:R-:W-:-:S05]  /*1350*/  SEL R4, R2, R3, !P1 ;  /* 0x0000000302047207 */ /* 0x000fca0004800000 */
[----:B------:R-:W-:Y:S02]  /*1360*/  IMAD.IADD R19, R19, 0x1, R4 ;  /* 0x0000000113137824 */ /* 0x000fe400078e0204 */
[----:B------:R-:W-:-:S03]  /*1370*/  @P2 IADD3 R9, PT, PT, R9, -R0, RZ ;  /* 0x8000000009092210 */ /* 0x000fc60007ffe0ff */
[----:B------:R-:W-:Y:S02]  /*1380*/  ISETP.GE.U32.AND P0, PT, R19, R0, PT ;  /* 0x000000001300720c */ /* 0x000fe40003f06070 */
[----:B------:R-:W-:Y:S02]  /*1390*/  SEL R9, R2, R9, !P1 ;  /* 0x0000000902097207 */ /* 0x000fe40004800000 */
[----:B------:R-:W-:-:S04]  /*13a0*/  SEL R2, R0, RZ, P0 ;  /* 0x000000ff00027207 */ /* 0x000fc80000000000 */
[----:B------:R-:W-:-:S04]  /*13b0*/  IADD3 R9, PT, PT, R9, R19, -R2 ;  /* 0x0000001309097210 */ /* 0x000fc80007ffe802 */
[----:B------:R-:W-:-:S04]  /*13c0*/  ISETP.GE.U32.AND P0, PT, R9, R0, PT ;  /* 0x000000000900720c */ /* 0x000fc80003f06070 */
[----:B------:R-:W-:-:S05]  /*13d0*/  SEL R0, R0, RZ, P0 ;  /* 0x000000ff00007207 */ /* 0x000fca0000000000 */
[----:B------:R-:W-:-:S07]  /*13e0*/  IMAD.IADD R19, R9, 0x1, -R0 ;  /* 0x0000000109137824 */ /* 0x000fce00078e0a00 */
.L_x_4:
[----:B------:R-:W-:Y:S05]  /*13f0*/  BRA.U UP1, `(.L_x_0) ;  /* 0x00000001017c7547 */ /* 0x000fea000b800000 */
[----:B------:R-:W0:Y:S01]  /*1400*/  LDC.64 R2, c[0x0][0x380] ;  /* 0x0000e000ff027b82 */ /* 0x000e220000000a00 */
[----:B------:R-:W-:Y:S01]  /*1410*/  IADD3 R7, PT, PT, R16, UR4, RZ ;  /* 0x0000000410077c10 */ /* 0x000fe2000fffe0ff */
[----:B------:R-:W-:-:S06]  /*1420*/  IMAD R9, R13, UR4, R12 ;  /* 0x000000040d097c24 */ /* 0x000fcc000f8e020c */
[----:B------:R-:W1:Y:S01]  /*1430*/  LDC.64 R4, c[0x0][0x388] ;  /* 0x0000e200ff047b82 */ /* 0x000e620000000a00 */
[----:B0-----:R-:W-:-:S06]  /*1440*/  IMAD.WIDE.U32 R2, R7, 0x4, R2 ;  /* 0x0000000407027825 */ /* 0x001fcc00078e0002 */
[----:B------:R-:W2:Y:S01]  /*1450*/  LDG.E R2, desc[UR8][R2.64] ;  /* 0x0000000802027981 */ /* 0x000ea2000c1e1900 */
[----:B-1----:R-:W-:Y:S02]  /*1460*/  IMAD.WIDE R4, R9, 0x4, R4 ;  /* 0x0000000409047825 */ /* 0x002fe400078e0204 */
[----:B------:R-:W0:Y:S04]  /*1470*/  LDC R9, c[0x3][RZ] ;  /* 0x00c00000ff097b82 */ /* 0x000e280000000800 */
[----:B------:R-:W2:Y:S01]  /*1480*/  LDG.E R5, desc[UR8][R4.64] ;  /* 0x0000000804057981 */ /* 0x000ea2000c1e1900 */
[----:B0-----:R-:W0:Y:S08]  /*1490*/  I2F.U32.RP R8, R9 ;  /* 0x0000000900087306 */ /* 0x001e300000209000 */
[----:B0-----:R-:W0:Y:S02]  /*14a0*/  MUFU.RCP R8, R8 ;  /* 0x0000000800087308 */ /* 0x001e240000001000 */
[----:B0-----:R-:W-:-:S06]  /*14b0*/  VIADD R6, R8, 0xffffffe ;  /* 0x0ffffffe08067836 */ /* 0x001fcc0000000000 */
[----:B------:R0:W1:Y:S02]  /*14c0*/  F2I.FTZ.U32.TRUNC.NTZ R7, R6 ;  /* 0x0000000600077305 */ /* 0x000064000021f000 */
[----:B0-----:R-:W-:Y:S01]  /*14d0*/  IMAD.MOV.U32 R6, RZ, RZ, RZ ;  /* 0x000000ffff067224 */ /* 0x001fe200078e00ff */
[----:B-1----:R-:W-:-:S05]  /*14e0*/  IADD3 R0, PT, PT, RZ, -R7, RZ ;  /* 0x80000007ff007210 */ /* 0x002fca0007ffe0ff */
[----:B------:R-:W-:-:S04]  /*14f0*/  IMAD R11, R0, R9, RZ ;  /* 0x00000009000b7224 */ /* 0x000fc800078e02ff */
[----:B------:R-:W-:Y:S01]  /*1500*/  IMAD.HI.U32 R11, R7, R11, R6 ;  /* 0x0000000b070b7227 */ /* 0x000fe200078e0006 */
[----:B------:R-:W-:-:S03]  /*1510*/  ISETP.NE.U32.AND P1, PT, R9, RZ, PT ;  /* 0x000000ff0900720c */ /* 0x000fc60003f25070 */
[----:B--2---:R-:W-:-:S04]  /*1520*/  IMAD R2, R2, R5, RZ ;  /* 0x0000000502027224 */ /* 0x004fc800078e02ff */
[----:B------:R-:W-:-:S05]  /*1530*/  IMAD.HI.U32 R0, R11, R2, RZ ;  /* 0x000000020b007227 */ /* 0x000fca00078e00ff */
[----:B------:R-:W-:-:S05]  /*1540*/  IADD3 R3, PT, PT, -R0, RZ, RZ ;  /* 0x000000ff00037210 */ /* 0x000fca0007ffe1ff */
[----:B------:R-:W-:-:S05]  /*1550*/  IMAD R2, R9, R3, R2 ;  /* 0x0000000309027224 */ /* 0x000fca00078e0202 */
[----:B------:R-:W-:-:S13]  /*1560*/  ISETP.GE.U32.AND P0, PT, R2, R9, PT ;  /* 0x000000090200720c */ /* 0x000fda0003f06070 */
[----:B------:R-:W-:-:S05]  /*1570*/  @P0 IMAD.IADD R2, R2, 0x1, -R9 ;  /* 0x0000000102020824 */ /* 0x000fca00078e0a09 */
[----:B------:R-:W-:-:S13]  /*1580*/  ISETP.GE.U32.AND P0, PT, R2, R9, PT ;  /* 0x000000090200720c */ /* 0x000fda0003f06070 */
[-C--:B------:R-:W-:Y:S02]  /*1590*/  @P0 IADD3 R2, PT, PT, R2, -R9.reuse, RZ ;  /* 0x8000000902020210 */ /* 0x080fe40007ffe0ff */
[----:B------:R-:W-:-:S05]  /*15a0*/  @!P1 LOP3.LUT R2, RZ, R9, RZ, 0x33, !PT ;  /* 0x00000009ff029212 */ /* 0x000fca00078e33ff */
[----:B------:R-:W-:-:S05]  /*15b0*/  IMAD.IADD R19, R19, 0x1, R2 ;  /* 0x0000000113137824 */ /* 0x000fca00078e0202 */
[----:B------:R-:W-:-:S04]  /*15c0*/  ISETP.GE.U32.AND P0, PT, R19, R9, PT ;  /* 0x000000091300720c */ /* 0x000fc80003f06070 */
[----:B------:R-:W-:-:S04]  /*15d0*/  SEL R0, R9, RZ, P0 ;  /* 0x000000ff09007207 */ /* 0x000fc80000000000 */
[----:B------:R-:W-:-:S07]  /*15e0*/  IADD3 R19, PT, PT, R19, -R0, RZ ;  /* 0x8000000013137210 */ /* 0x000fce0007ffe0ff */
.L_x_0:
[----:B------:R-:W0:Y:S01]  /*15f0*/  LDC.64 R2, c[0x0][0x390] ;  /* 0x0000e400ff027b82 */ /* 0x000e220000000a00 */
[----:B------:R-:W-:-:S04]  /*1600*/  IMAD R13, R14, R13, R12 ;  /* 0x0000000d0e0d7224 */ /* 0x000fc800078e020c */
[----:B0-----:R-:W-:-:S05]  /*1610*/  IMAD.WIDE R2, R13, 0x4, R2 ;  /* 0x000000040d027825 */ /* 0x001fca00078e0202 */
[----:B------:R-:W-:Y:S01]  /*1620*/  STG.E desc[UR8][R2.64], R19 ;  /* 0x0000001302007986 */ /* 0x000fe2000c101908 */
[----:B------:R-:W-:Y:S05]  /*1630*/  EXIT ;  /* 0x000000000000794d */ /* 0x000fea0003800000 */
.L_x_5:
[----:B------:R-:W-:-:S00]  /*1640*/  BRA `(.L_x_5) ;  /* 0xfffffffc00fc7947 */ /* 0x000fc0000383ffff */
[----:B------:R-:W-:-:S00]  /*1650*/  NOP ;  /* 0x0000000000007918 */ /* 0x000fc00000000000 */
        /* <DEDUP_REMOVED lines=10> */
.L_x_36:


//--------------------- .text._Z13fp_matrix_addPKjS0_Pjiii --------------------------
	.section	.text._Z13fp_matrix_addPKjS0_Pjiii,"ax",@progbits
	.align	128
        .global         _Z13fp_matrix_addPKjS0_Pjiii
        .type           _Z13fp_matrix_addPKjS0_Pjiii,@function
        .size           _Z13fp_matrix_addPKjS0_Pjiii,(.L_x_37 - _Z13fp_matrix_addPKjS0_Pjiii)
        .other          _Z13fp_matrix_addPKjS0_Pjiii,@"STO_CUDA_ENTRY STV_DEFAULT"
_Z13fp_matrix_addPKjS0_Pjiii:
.text._Z13fp_matrix_addPKjS0_Pjiii:
        /* <DEDUP_REMOVED lines=9> */
[----:B0-----:R-:W-:-:S02]  /*0090*/  IADD3 R12, PT, PT, R5, UR5, R12 ;  /* 0x00000005050c7c10 */ /* 0x001fc4000fffe00c */
[----:B-1----:R-:W-:Y:S02]  /*00a0*/  IADD3 R14, PT, PT, R3, UR4, R14 ;  /* 0x00000004030e7c10 */ /* 0x002fe4000fffe00e */
        /* <DEDUP_REMOVED lines=25> */
.L_x_8:
        /* <DEDUP_REMOVED lines=137> */
.L_x_7:
        /* <DEDUP_REMOVED lines=88> */
.L_x_9:
        /* <DEDUP_REMOVED lines=12> */
[----:B------:R-:W-:-:S03]  /*1110*/  IADD3.X R7, PT, PT, RZ, RZ, RZ, P0, !PT ;  /* 0x000000ffff077210 */ /* 0x000fc600007fe4ff */
[----:B--2---:R-:W-:Y:S01]  /*1120*/  IMAD.WIDE R4, R9, 0x4, R4 ;  /* 0x0000000409047825 */ /* 0x004fe200078e0204 */
[----:B------:R0:W2:Y:S01]  /*1130*/  LDG.E R10, desc[UR8][R2.64] ;  /* 0x00000008020a7981 */ /* 0x0000a2000c1e1900 */
[----:B-1----:R-:W-:-:S03]  /*1140*/  LEA R6, P0, R0, UR6, 0x2 ;  /* 0x0000000600067c11 */ /* 0x002fc6000f8010ff */
[----:B------:R1:W2:Y:S01]  /*1150*/  LDG.E R11, desc[UR8][R4.64] ;  /* 0x00000008040b7981 */ /* 0x0002a2000c1e1900 */
[----:B------:R-:W-:Y:S01]  /*1160*/  IMAD.WIDE R8, R13, 0x4, R4 ;  /* 0x000000040d087825 */ /* 0x000fe200078e0204 */
[----:B------:R-:W-:Y:S02]  /*1170*/  LEA.HI.X R7, R0, UR7, R7, 0x2, P0 ;  /* 0x0000000700077c11 */ /* 0x000fe400080f1407 */
[----:B------:R-:W3:Y:S03]  /*1180*/  LDC R0, c[0x3][RZ] ;  /* 0x00c00000ff007b82 */ /* 0x000ee60000000800 */
[----:B------:R-:W4:Y:S04]  /*1190*/  LDG.E R6, desc[UR8][R6.64+0x4] ;  /* 0x0000040806067981 */ /* 0x000f28000c1e1900 */
[----:B------:R-:W4:Y:S01]  /*11a0*/  LDG.E R9, desc[UR8][R8.64] ;  /* 0x0000000808097981 */ /* 0x000f22000c1e1900 */
[----:B------:R-:W-:Y:S01]  /*11b0*/  UIADD3 UR4, UPT, UPT, UR4, 0x2, URZ ;  /* 0x0000000204047890 */ /* 0x000fe2000fffe0ff */
[----:B---3--:R-:W3:Y:S08]  /*11c0*/  I2F.U32.RP R15, R0 ;  /* 0x00000000000f7306 */ /* 0x008ef00000209000 */
[----:B---3--:R-:W0:Y:S02]  /*11d0*/  MUFU.RCP R15, R15 ;  /* 0x0000000f000f7308 */ /* 0x008e240000001000 */
[----:B0-----:R-:W-:-:S06]  /*11e0*/  VIADD R2, R15, 0xffffffe ;  /* 0x0ffffffe0f027836 */ /* 0x001fcc0000000000 */
[----:B------:R0:W1:Y:S02]  /*11f0*/  F2I.FTZ.U32.TRUNC.NTZ R3, R2 ;  /* 0x0000000200037305 */ /* 0x000064000021f000 */
[----:B0-----:R-:W-:Y:S02]  /*1200*/  HFMA2 R2, -RZ, RZ, 0, 0 ;  /* 0x00000000ff027431 */ /* 0x001fe400000001ff */
[----:B-1----:R-:W-:-:S04]  /*1210*/  IMAD.MOV R5, RZ, RZ, -R3 ;  /* 0x000000ffff057224 */ /* 0x002fc800078e0a03 */
[----:B------:R-:W-:-:S04]  /*1220*/  IMAD R5, R5, R0, RZ ;  /* 0x0000000005057224 */ /* 0x000fc800078e02ff */
[----:B------:R-:W-:Y:S01]  /*1230*/  IMAD.HI.U32 R4, R3, R5, R2 ;  /* 0x0000000503047227 */ /* 0x000fe200078e0002 */
[----:B------:R-:W-:-:S03]  /*1240*/  LOP3.LUT R2, RZ, R0, RZ, 0x33, !PT ;  /* 0x00000000ff027212 */ /* 0x000fc600078e33ff */
[----:B--2---:R-:W-:-:S04]  /*1250*/  IMAD R11, R10, R11, RZ ;  /* 0x0000000b0a0b7224 */ /* 0x004fc800078e02ff */
        /* <DEDUP_REMOVED lines=13> */
[----:B------:R-:W-:Y:S02]  /*1330*/  ISETP.GE.U32.AND P2, PT, R9, R0, PT ;  /* 0x000000000900720c */ /* 0x000fe40003f46070 */
[----:B------:R-:W-:-:S05]  /*1340*/  @P0 IMAD.IADD R3, R3, 0x1, -R0 ;  /* 0x0000000103030824 */ /* 0x000fca00078e0a00 */
[----:B------:R-:W-:-:S04]  /*1350*/  SEL R4, R2, R3, !P1 ;  /* 0x0000000302047207 */ /* 0x000fc80004800000 */
[----:B------:R-:W-:Y:S02]  /*1360*/  IADD3 R19, PT, PT, R19, R4, RZ ;  /* 0x0000000413137210 */ /* 0x000fe40007ffe0ff */
[----:B------:R-:W-:Y:S02]  /*1370*/  @P2 IMAD.IADD R9, R9, 0x1, -R0 ;  /* 0x0000000109092824 */ /* 0x000fe400078e0a00 */
[----:B------:R-:W-:-:S03]  /*1380*/  ISETP.GE.U32.AND P0, PT, R19, R0, PT ;  /* 0x000000001300720c */ /* 0x000fc60003f06070 */
[----:B------:R-:W-:Y:S02]  /*1390*/  SEL R9, R2, R9, !P1 ;  /* 0x0000000902097207 */ /* 0x000fe40004800000 */
[----:B------:R-:W-:-:S04]  /*13a0*/  SEL R2, R0, RZ, P0 ;  /* 0x000000ff00027207 */ /* 0x000fc80000000000 */
[----:B------:R-:W-:-:S04]  /*13b0*/  IADD3 R9, PT, PT, R9, R19, -R2 ;  /* 0x0000001309097210 */ /* 0x000fc80007ffe802 */
[----:B------:R-:W-:-:S04]  /*13c0*/  ISETP.GE.U32.AND P0, PT, R9, R0, PT ;  /* 0x000000000900720c */ /* 0x000fc80003f06070 */
[----:B------:R-:W-:-:S05]  /*13d0*/  SEL R0, R0, RZ, P0 ;  /* 0x000000ff00007207 */ /* 0x000fca0000000000 */
[----:B------:R-:W-:-:S07]  /*13e0*/  IMAD.IADD R19, R9, 0x1, -R0 ;  /* 0x0000000109137824 */ /* 0x000fce00078e0a00 */
.L_x_10:
        /* <DEDUP_REMOVED lines=14> */
[----:B0-----:R-:W-:Y:S01]  /*14d0*/  MOV R6, RZ ;  /* 0x000000ff00067202 */ /* 0x001fe20000000f00 */
[----:B-1----:R-:W-:-:S04]  /*14e0*/  IMAD.MOV R0, RZ, RZ, -R7 ;  /* 0x000000ffff007224 */ /* 0x002fc800078e0a07 */
[----:B------:R-:W-:-:S04]  /*14f0*/  IMAD R11, R0, R9, RZ ;  /* 0x00000009000b7224 */ /* 0x000fc800078e02ff */
[----:B------:R-:W-:Y:S01]  /*1500*/  IMAD.HI.U32 R11, R7, R11, R6 ;  /* 0x0000000b070b7227 */ /* 0x000fe200078e0006 */
[----:B------:R-:W-:-:S03]  /*1510*/  ISETP.NE.U32.AND P1, PT, R9, RZ, PT ;  /* 0x000000ff0900720c */ /* 0x000fc60003f25070 */
[----:B--2---:R-:W-:-:S04]  /*1520*/  IMAD R2, R2, R5, RZ ;  /* 0x0000000502027224 */ /* 0x004fc800078e02ff */
[----:B------:R-:W-:-:S04]  /*1530*/  IMAD.HI.U32 R0, R11, R2, RZ ;  /* 0x000000020b007227 */ /* 0x000fc800078e00ff */
[----:B------:R-:W-:-:S04]  /*1540*/  IMAD.MOV R3, RZ, RZ, -R0 ;  /* 0x000000ffff037224 */ /* 0x000fc800078e0a00 */
        /* <DEDUP_REMOVED lines=10> */
.L_x_6:
[----:B------:R-:W0:Y:S01]  /*15f0*/  LDC.64 R2, c[0x0][0x390] ;  /* 0x0000e400ff027b82 */ /* 0x000e220000000a00 */
[----:B------:R-:W-:-:S04]  /*1600*/  IMAD R13, R14, R13, R12 ;  /* 0x0000000d0e0d7224 */ /* 0x000fc800078e020c */
[----:B0-----:R-:W-:-:S05]  /*1610*/  IMAD.WIDE R2, R13, 0x4, R2 ;  /* 0x000000040d027825 */ /* 0x001fca00078e0202 */
[----:B------:R-:W-:Y:S01]  /*1620*/  STG.E desc[UR8][R2.64], R19 ;  /* 0x0000001302007986 */ /* 0x000fe2000c101908 */
[----:B------:R-:W-:Y:S05]  /*1630*/  EXIT ;  /* 0x000000000000794d */ /* 0x000fea0003800000 */
.L_x_11:
        /* <DEDUP_REMOVED lines=12> */
.L_x_37:


//--------------------- .text._Z12fp_poly_evalPKjiS0_Pji --------------------------
	.section	.text._Z12fp_poly_evalPKjiS0_Pji,"ax",@progbits
	.align	128
        .global         _Z12fp_poly_evalPKjiS0_Pji
        .type           _Z12fp_poly_evalPKjiS0_Pji,@function
        .size           _Z12fp_poly_evalPKjiS0_Pji,(.L_x_38 - _Z12fp_poly_evalPKjiS0_Pji)
        .other          _Z12fp_poly_evalPKjiS0_Pji,@"STO_CUDA_ENTRY STV_DEFAULT"
_Z12fp_poly_evalPKjiS0_Pji:
.text._Z12fp_poly_evalPKjiS0_Pji:
[----:B------:R-:W-:Y:S01]  /*0000*/  LDC R1, c[0x0][0x37c] ;  /* 0x0000df00ff017b82 */ /* 0x000fe20000000800 */
[----:B------:R-:W0:Y:S07]  /*0010*/  S2R R3, SR_TID.X ;  /* 0x0000000000037919 */ /* 0x000e2e0000002100 */
[----:B------:R-:W0:Y:S01]  /*0020*/  S2UR UR4, SR_CTAID.X ;  /* 0x00000000000479c3 */ /* 0x000e220000002500 */
[----:B------:R-:W1:Y:S07]  /*0030*/  LDCU UR5, c[0x0][0x3a0] ;  /* 0x00007400ff0577ac */ /* 0x000e6e0008000800 */
[----:B------:R-:W0:Y:S02]  /*0040*/  LDC R0, c[0x0][0x360] ;  /* 0x0000d800ff007b82 */ /* 0x000e240000000800 */
[----:B0-----:R-:W-:-:S05]  /*0050*/  IMAD R0, R0, UR4, R3 ;  /* 0x0000000400007c24 */ /* 0x001fca000f8e0203 */
[----:B-1----:R-:W-:-:S13]  /*0060*/  ISETP.GE.AND P0, PT, R0, UR5, PT ;  /* 0x0000000500007c0c */ /* 0x002fda000bf06270 */
[----:B------:R-:W-:Y:S05]  /*0070*/  @P0 EXIT ;  /* 0x000000000000094d */ /* 0x000fea0003800000 */
[----:B------:R-:W0:Y:S01]  /*0080*/  LDC R7, c[0x0][0x388] ;  /* 0x0000e200ff077b82 */ /* 0x000e220000000800 */
[----:B------:R-:W1:Y:S07]  /*0090*/  LDCU.64 UR4, c[0x0][0x358] ;  /* 0x00006b00ff0477ac */ /* 0x000e6e0008000a00 */
[----:B------:R-:W2:Y:S01]  /*00a0*/  LDC.64 R2, c[0x0][0x380] ;  /* 0x0000e000ff027b82 */ /* 0x000ea20000000a00 */
[C---:B0-----:R-:W-:Y:S01]  /*00b0*/  ISETP.GE.AND P0, PT, R7.reuse, 0x1, PT ;  /* 0x000000010700780c */ /* 0x041fe20003f06270 */
[----:B--2---:R-:W-:-:S06]  /*00c0*/  IMAD.WIDE R4, R7, 0x4, R2 ;  /* 0x0000000407047825 */ /* 0x004fcc00078e0202 */
[----:B-1----:R0:W5:Y:S06]  /*00d0*/  LDG.E R5, desc[UR4][R4.64] ;  /* 0x0000000404057981 */ /* 0x00216c000c1e1900 */
[----:B------:R-:W-:Y:S05]  /*00e0*/  @!P0 BRA `(.L_x_12) ;  /* 0x0000001000d48947 */ /* 0x000fea0003800000 */
[----:B------:R-:W1:Y:S01]  /*00f0*/  LDC.64 R12, c[0x0][0x390] ;  /* 0x0000e400ff0c7b82 */ /* 0x000e620000000a00 */
[----:B------:R-:W-:-:S07]  /*0100*/  ISETP.GE.U32.AND P0, PT, R7, 0x8, PT ;  /* 0x000000080700780c */ /* 0x000fce0003f06070 */
[----:B------:R-:W2:Y:S01]  /*0110*/  LDC R11, c[0x0][0x388] ;  /* 0x0000e200ff0b7b82 */ /* 0x000ea20000000800 */
[----:B------:R-:W-:Y:S01]  /*0120*/  LOP3.LUT R8, R7, 0x7, RZ, 0xc0, !PT ;  /* 0x0000000707087812 */ /* 0x000fe200078ec0ff */
[----:B-1----:R-:W-:-:S05]  /*0130*/  IMAD.WIDE R12, R0, 0x4, R12 ;  /* 0x00000004000c7825 */ /* 0x002fca00078e020c */
[----:B------:R1:W5:Y:S01]  /*0140*/  LDG.E R6, desc[UR4][R12.64] ;  /* 0x000000040c067981 */ /* 0x000362000c1e1900 */
[----:B------:R-:W-:Y:S05]  /*0150*/  @!P0 BRA `(.L_x_13) ;  /* 0x0000000800488947 */ /* 0x000fea0003800000 */
[----:B------:R-:W3:Y:S01]  /*0160*/  LDC R10, c[0x3][RZ] ;  /* 0x00c00000ff0a7b82 */ /* 0x000ee20000000800 */
[C---:B------:R-:W-:Y:S01]  /*0170*/  LOP3.LUT R9, R7.reuse, 0x7ffffff8, RZ, 0xc0, !PT ;  /* 0x7ffffff807097812 */ /* 0x040fe200078ec0ff */
[----:B--2---:R-:W-:-:S04]  /*0180*/  VIADD R11, R7, 0xfffffffc ;  /* 0xfffffffc070b7836 */ /* 0x004fc80000000000 */
[----:B------:R-:W-:-:S07]  /*0190*/  IMAD.MOV R9, RZ, RZ, -R9 ;  /* 0x000000ffff097224 */ /* 0x000fce00078e0a09 */
.L_x_14:
[----:B------:R-:W-:-:S05]  /*01a0*/  IADD3 R19, PT, PT, R11, 0x3, RZ ;  /* 0x000000030b137810 */ /* 0x000fca0007ffe0ff */
[----:B------:R-:W-:-:S05]  /*01b0*/  IMAD.WIDE.U32 R18, R19, 0x4, R2 ;  /* 0x0000000413127825 */ /* 0x000fca00078e0002 */
[----:B------:R2:W4:Y:S01]  /*01c0*/  LDG.E R17, desc[UR4][R18.64] ;  /* 0x0000000412117981 */ /* 0x000522000c1e1900 */
[----:B------:R-:W-:-:S04]  /*01d0*/  VIADD R21, R11, 0x2 ;  /* 0x000000020b157836 */ /* 0x000fc80000000000 */
[----:B------:R-:W-:-:S05]  /*01e0*/  IMAD.WIDE.U32 R20, R21, 0x4, R2 ;  /* 0x0000000415147825 */ /* 0x000fca00078e0002 */
[----:B------:R2:W4:Y:S01]  /*01f0*/  LDG.E R16, desc[UR4][R20.64] ;  /* 0x0000000414107981 */ /* 0x000522000c1e1900 */
[----:B------:R-:W-:-:S04]  /*0200*/  VIADD R23, R11, 0x1 ;  /* 0x000000010b177836 */ /* 0x000fc80000000000 */
[----:B------:R-:W-:-:S05]  /*0210*/  IMAD.WIDE.U32 R22, R23, 0x4, R2 ;  /* 0x0000000417167825 */ /* 0x000fca00078e0002 */
[----:B-1----:R-:W4:Y:S01]  /*0220*/  LDG.E R13, desc[UR4][R22.64] ;  /* 0x00000004160d7981 */ /* 0x002f22000c1e1900 */
[----:B0--3--:R-:W0:Y:S01]  /*0230*/  I2F.U32.RP R4, R10 ;  /* 0x0000000a00047306 */ /* 0x009e220000209000 */
[----:B--2---:R-:W-:-:S05]  /*0240*/  IMAD.WIDE.U32 R18, R11, 0x4, R2 ;  /* 0x000000040b127825 */ /* 0x004fca00078e0002 */
[----:B------:R-:W2:Y:S02]  /*0250*/  LDG.E R12, desc[UR4][R18.64] ;  /* 0x00000004120c7981 */ /* 0x000ea4000c1e1900 */
[----:B0-----:R-:W0:Y:S02]  /*0260*/  MUFU.RCP R4, R4 ;  /* 0x0000000400047308 */ /* 0x001e240000001000 */
[----:B0-----:R-:W-:-:S06]  /*0270*/  IADD3 R15, PT, PT, R4, 0xffffffe, RZ ;  /* 0x0ffffffe040f7810 */ /* 0x001fcc0007ffe0ff */
[----:B------:R-:W0:Y:S01]  /*0280*/  F2I.FTZ.U32.TRUNC.NTZ R15, R15 ;  /* 0x0000000f000f7305 */ /* 0x000e22000021f000 */
[----:B------:R-:W-:Y:S02]  /*0290*/  IMAD.MOV.U32 R14, RZ, RZ, RZ ;  /* 0x000000ffff0e7224 */ /* 0x000fe400078e00ff */
[----:B-----5:R-:W-:Y:S02]  /*02a0*/  IMAD R5, R6, R5, RZ ;  /* 0x0000000506057224 */ /* 0x020fe400078e02ff */
[----:B0-----:R-:W-:-:S04]  /*02b0*/  IMAD.MOV R21, RZ, RZ, -R15 ;  /* 0x000000ffff157224 */ /* 0x001fc800078e0a0f */
[----:B------:R-:W-:-:S04]  /*02c0*/  IMAD R21, R21, R10, RZ ;  /* 0x0000000a15157224 */ /* 0x000fc800078e02ff */
[----:B------:R-:W-:-:S06]  /*02d0*/  IMAD.HI.U32 R14, R15, R21, R14 ;  /* 0x000000150f0e7227 */ /* 0x000fcc00078e000e */
[----:B------:R-:W-:-:S05]  /*02e0*/  IMAD.HI.U32 R4, R14, R5, RZ ;  /* 0x000000050e047227 */ /* 0x000fca00078e00ff */
[----:B------:R-:W-:-:S05]  /*02f0*/  IADD3 R4, PT, PT, -R4, RZ, RZ ;  /* 0x000000ff04047210 */ /* 0x000fca0007ffe1ff */
[----:B------:R-:W-:-:S05]  /*0300*/  IMAD R21, R10, R4, R5 ;  /* 0x000000040a157224 */ /* 0x000fca00078e0205 */
[----:B------:R-:W-:-:S13]  /*0310*/  ISETP.GE.U32.AND P0, PT, R21, R10, PT ;  /* 0x0000000a1500720c */ /* 0x000fda0003f06070 */
[----:B------:R-:W-:-:S05]  /*0320*/  @P0 IMAD.IADD R21, R21, 0x1, -R10 ;  /* 0x0000000115150824 */ /* 0x000fca00078e0a0a */
[-C--:B------:R-:W-:Y:S02]  /*0330*/  ISETP.GE.U32.AND P1, PT, R21, R10.reuse, PT ;  /* 0x0000000a1500720c */ /* 0x080fe40003f26070 */
[----:B------:R-:W-:Y:S02]  /*0340*/  ISETP.NE.U32.AND P0, PT, R10, RZ, PT ;  /* 0x000000ff0a00720c */ /* 0x000fe40003f05070 */
[----:B------:R-:W-:Y:S01]  /*0350*/  LOP3.LUT R15, RZ, R10, RZ, 0x33, !PT ;  /* 0x0000000aff0f7212 */ /* 0x000fe200078e33ff */
[----:B------:R-:W-:-:S08]  /*0360*/  VIADD R5, R11, 0xffffffff ;  /* 0xffffffff0b057836 */ /* 0x000fd00000000000 */
[----:B------:R-:W-:-:S04]  /*0370*/  @P1 IADD3 R21, PT, PT, R21, -R10, RZ ;  /* 0x8000000a15151210 */ /* 0x000fc80007ffe0ff */
[----:B------:R-:W-:Y:S01]  /*0380*/  SEL R20, R15, R21, !P0 ;  /* 0x000000150f147207 */ /* 0x000fe20004000000 */
[----:B------:R-:W-:-:S05]  /*0390*/  IMAD.WIDE.U32 R4, R5, 0x4, R2 ;  /* 0x0000000405047825 */ /* 0x000fca00078e0002 */
[----:B------:R0:W3:Y:S02]  /*03a0*/  LDG.E R18, desc[UR4][R4.64] ;  /* 0x0000000404127981 */ /* 0x0000e4000c1e1900 */
[----:B0-----:R-:W-:-:S04]  /*03b0*/  VIADD R5, R11, 0xfffffffe ;  /* 0xfffffffe0b057836 */ /* 0x001fc80000000000 */
[----:B------:R-:W-:-:S04]  /*03c0*/  IMAD.WIDE.U32 R4, R5, 0x4, R2 ;  /* 0x0000000405047825 */ /* 0x000fc800078e0002 */
[----:B----4-:R-:W-:-:S05]  /*03d0*/  IMAD.IADD R17, R20, 0x1, R17 ;  /* 0x0000000114117824 */ /* 0x010fca00078e0211 */
[----:B------:R-:W-:-:S04]  /*03e0*/  ISETP.GE.U32.AND P1, PT, R17, R10, PT ;  /* 0x0000000a1100720c */ /* 0x000fc80003f26070 */
[----:B------:R-:W-:-:S05]  /*03f0*/  SEL R20, R10, RZ, P1 ;  /* 0x000000ff0a147207 */ /* 0x000fca0000800000 */
[----:B------:R-:W-:-:S04]  /*0400*/  IMAD.IADD R17, R17, 0x1, -R20 ;  /* 0x0000000111117824 */ /* 0x000fc800078e0a14 */
[----:B------:R-:W-:-:S04]  /*0410*/  IMAD R17, R6, R17, RZ ;  /* 0x0000001106117224 */ /* 0x000fc800078e02ff */
[----:B------:R-:W-:-:S05]  /*0420*/  IMAD.HI.U32 R19, R14, R17, RZ ;  /* 0x000000110e137227 */ /* 0x000fca00078e00ff */
[----:B------:R-:W-:-:S05]  /*0430*/  IADD3 R19, PT, PT, -R19, RZ, RZ ;  /* 0x000000ff13137210 */ /* 0x000fca0007ffe1ff */
[----:B------:R-:W-:Y:S02]  /*0440*/  IMAD R19, R10, R19, R17 ;  /* 0x000000130a137224 */ /* 0x000fe400078e0211 */
[----:B------:R0:W4:Y:S03]  /*0450*/  LDG.E R17, desc[UR4][R4.64] ;  /* 0x0000000404117981 */ /* 0x000126000c1e1900 */
[----:B------:R-:W-:-:S13]  /*0460*/  ISETP.GE.U32.AND P1, PT, R19, R10, PT ;  /* 0x0000000a1300720c */ /* 0x000fda0003f26070 */
[----:B------:R-:W-:-:S05]  /*0470*/  @P1 IMAD.IADD R19, R19, 0x1, -R10 ;  /* 0x0000000113131824 */ /* 0x000fca00078e0a0a */
[----:B------:R-:W-:-:S13]  /*0480*/  ISETP.GE.U32.AND P1, PT, R19, R10, PT ;  /* 0x0000000a1300720c */ /* 0x000fda0003f26070 */
[----:B------:R-:W-:-:S04]  /*0490*/  @P1 IADD3 R19, PT, PT, R19, -R10, RZ ;  /* 0x8000000a13131210 */ /* 0x000fc80007ffe0ff */
[----:B------:R-:W-:-:S05]  /*04a0*/  SEL R19, R15, R19, !P0 ;  /* 0x000000130f137207 */ /* 0x000fca0004000000 */
[----:B------:R-:W-:-:S05]  /*04b0*/  IMAD.IADD R19, R19, 0x1, R16 ;  /* 0x0000000113137824 */ /* 0x000fca00078e0210 */
[----:B------:R-:W-:-:S04]  /*04c0*/  ISETP.GE.U32.AND P1, PT, R19, R10, PT ;  /* 0x0000000a1300720c */ /* 0x000fc80003f26070 */
[----:B------:R-:W-:-:S05]  /*04d0*/  SEL R16, R10, RZ, P1 ;  /* 0x000000ff0a107207 */ /* 0x000fca0000800000 */
[----:B------:R-:W-:-:S04]  /*04e0*/  IMAD.IADD R19, R19, 0x1, -R16 ;  /* 0x0000000113137824 */ /* 0x000fc800078e0a10 */
[----:B------:R-:W-:-:S04]  /*04f0*/  IMAD R19, R6, R19, RZ ;  /* 0x0000001306137224 */ /* 0x000fc800078e02ff */
[----:B------:R-:W-:-:S05]  /*0500*/  IMAD.HI.U32 R16, R14, R19, RZ ;  /* 0x000000130e107227 */ /* 0x000fca00078e00ff */
[----:B------:R-:W-:-:S05]  /*0510*/  IADD3 R16, PT, PT, -R16, RZ, RZ ;  /* 0x000000ff10107210 */ /* 0x000fca0007ffe1ff */
[----:B------:R-:W-:-:S05]  /*0520*/  IMAD R19, R10, R16, R19 ;  /* 0x000000100a137224 */ /* 0x000fca00078e0213 */
[----:B------:R-:W-:-:S13]  /*0530*/  ISETP.GE.U32.AND P1, PT, R19, R10, PT ;  /* 0x0000000a1300720c */ /* 0x000fda0003f26070 */
[----:B------:R-:W-:-:S05]  /*0540*/  @P1 IMAD.IADD R19, R19, 0x1, -R10 ;  /* 0x0000000113131824 */ /* 0x000fca00078e0a0a */
[----:B------:R-:W-:Y:S01]  /*0550*/  ISETP.GE.U32.AND P1, PT, R19, R10, PT ;  /* 0x0000000a1300720c */ /* 0x000fe20003f26070 */
[----:B0-----:R-:W-:-:S04]  /*0560*/  VIADD R5, R11, 0xfffffffd ;  /* 0xfffffffd0b057836 */ /* 0x001fc80000000000 */
[----:B------:R-:W-:-:S05]  /*0570*/  IMAD.WIDE.U32 R4, R5, 0x4, R2 ;  /* 0x0000000405047825 */ /* 0x000fca00078e0002 */
[----:B------:R0:W4:Y:S03]  /*0580*/  LDG.E R16, desc[UR4][R4.64] ;  /* 0x0000000404107981 */ /* 0x000126000c1e1900 */
        /* <DEDUP_REMOVED lines=14> */
[----:B------:R-:W-:-:S06]  /*0670*/  IMAD.WIDE.U32 R4, R5, 0x4, R2 ;  /* 0x0000000405047825 */ /* 0x000fcc00078e0002 */
[----:B------:R0:W4:Y:S02]  /*0680*/  LDG.E R4, desc[UR4][R4.64] ;  /* 0x0000000404047981 */ /* 0x000124000c1e1900 */
[----:B------:R-:W-:-:S04]  /*0690*/  @P1 IADD3 R13, PT, PT, R13, -R10, RZ ;  /* 0x8000000a0d0d1210 */ /* 0x000fc80007ffe0ff */
[----:B------:R-:W-:-:S05]  /*06a0*/  SEL R13, R15, R13, !P0 ;  /* 0x0000000d0f0d7207 */ /* 0x000fca0004000000 */
[----:B--2---:R-:W-:-:S05]  /*06b0*/  IMAD.IADD R13, R13, 0x1, R12 ;  /* 0x000000010d0d7824 */ /* 0x004fca00078e020c */
        /* <DEDUP_REMOVED lines=9> */
[----:B------:R-:W-:-:S13]  /*0750*/  ISETP.GE.U32.AND P1, PT, R13, R10, PT ;  /* 0x0000000a0d00720c */ /* 0x000fda0003f26070 */
[----:B------:R-:W-:-:S05]  /*0760*/  @P1 IMAD.IADD R13, R13, 0x1, -R10 ;  /* 0x000000010d0d1824 */ /* 0x000fca00078e0a0a */
[----:B------:R-:W-:-:S04]  /*0770*/  SEL R13, R15, R13, !P0 ;  /* 0x0000000d0f0d7207 */ /* 0x000fc80004000000 */
[----:B---3--:R-:W-:-:S04]  /*0780*/  IADD3 R13, PT, PT, R13, R18, RZ ;  /* 0x000000120d0d7210 */ /* 0x008fc80007ffe0ff */
[----:B------:R-:W-:-:S04]  /*0790*/  ISETP.GE.U32.AND P1, PT, R13, R10, PT ;  /* 0x0000000a0d00720c */ /* 0x000fc80003f26070 */
[----:B------:R-:W-:-:S05]  /*07a0*/  SEL R12, R10, RZ, P1 ;  /* 0x000000ff0a0c7207 */ /* 0x000fca0000800000 */
[----:B------:R-:W-:-:S04]  /*07b0*/  IMAD.IADD R13, R13, 0x1, -R12 ;  /* 0x000000010d0d7824 */ /* 0x000fc800078e0a0c */
[----:B------:R-:W-:-:S04]  /*07c0*/  IMAD R13, R6, R13, RZ ;  /* 0x0000000d060d7224 */ /* 0x000fc800078e02ff */
[----:B0-----:R-:W-:-:S04]  /*07d0*/  IMAD.HI.U32 R5, R14, R13, RZ ;  /* 0x0000000d0e057227 */ /* 0x001fc800078e00ff */
[----:B------:R-:W-:-:S04]  /*07e0*/  IMAD.MOV R5, RZ, RZ, -R5 ;  /* 0x000000ffff057224 */ /* 0x000fc800078e0a05 */
[----:B------:R-:W-:-:S05]  /*07f0*/  IMAD R13, R10, R5, R13 ;  /* 0x000000050a0d7224 */ /* 0x000fca00078e020d */
[----:B------:R-:W-:-:S13]  /*0800*/  ISETP.GE.U32.AND P1, PT, R13, R10, PT ;  /* 0x0000000a0d00720c */ /* 0x000fda0003f26070 */
[----:B------:R-:W-:-:S04]  /*0810*/  @P1 IADD3 R13, PT, PT, R13, -R10, RZ ;  /* 0x8000000a0d0d1210 */ /* 0x000fc80007ffe0ff */
[----:B------:R-:W-:-:S13]  /*0820*/  ISETP.GE.U32.AND P1, PT, R13, R10, PT ;  /* 0x0000000a0d00720c */ /* 0x000fda0003f26070 */
[----:B------:R-:W-:-:S05]  /*0830*/  @P1 IMAD.IADD R13, R13, 0x1, -R10 ;  /* 0x000000010d0d1824 */ /* 0x000fca00078e0a0a */
[----:B------:R-:W-:-:S05]  /*0840*/  SEL R12, R15, R13, !P0 ;  /* 0x0000000d0f0c7207 */ /* 0x000fca0004000000 */
[----:B----4-:R-:W-:-:S05]  /*0850*/  IMAD.IADD R17, R12, 0x1, R17 ;  /* 0x000000010c117824 */ /* 0x010fca00078e0211 */
[----:B------:R-:W-:-:S04]  /*0860*/  ISETP.GE.U32.AND P1, PT, R17, R10, PT ;  /* 0x0000000a1100720c */ /* 0x000fc80003f26070 */
[----:B------:R-:W-:-:S04]  /*0870*/  SEL R12, R10, RZ, P1 ;  /* 0x000000ff0a0c7207 */ /* 0x000fc80000800000 */
[----:B------:R-:W-:-:S05]  /*0880*/  IADD3 R17, PT, PT, R17, -R12, RZ ;  /* 0x8000000c11117210 */ /* 0x000fca0007ffe0ff */
[----:B------:R-:W-:-:S04]  /*0890*/  IMAD R17, R6, R17, RZ ;  /* 0x0000001106117224 */ /* 0x000fc800078e02ff */
[----:B------:R-:W-:-:S04]  /*08a0*/  IMAD.HI.U32 R5, R14, R17, RZ ;  /* 0x000000110e057227 */ /* 0x000fc800078e00ff */
[----:B------:R-:W-:-:S04]  /*08b0*/  IMAD.MOV R5, RZ, RZ, -R5 ;  /* 0x000000ffff057224 */ /* 0x000fc800078e0a05 */
[----:B------:R-:W-:-:S05]  /*08c0*/  IMAD R17, R10, R5, R17 ;  /* 0x000000050a117224 */ /* 0x000fca00078e0211 */
        /* <DEDUP_REMOVED lines=16> */
[----:B------:R-:W-:-:S12]  /*09d0*/  VIADD R9, R9, 0x8 ;  /* 0x0000000809097836 */ /* 0x000fd80000000000 */
[----:B------:R-:W-:Y:S01]  /*09e0*/  @P1 IMAD.IADD R17, R17, 0x1, -R10 ;  /* 0x0000000111111824 */ /* 0x000fe200078e0a0a */
[----:B------:R-:W-:-:S04]  /*09f0*/  ISETP.NE.AND P1, PT, R9, RZ, PT ;  /* 0x000000ff0900720c */ /* 0x000fc80003f25270 */
[----:B------:R-:W-:-:S04]  /*0a00*/  SEL R15, R15, R17, !P0 ;  /* 0x000000110f0f7207 */ /* 0x000fc80004000000 */
[----:B------:R-:W-:-:S04]  /*0a10*/  IADD3 R15, PT, PT, R15, R4, RZ ;  /* 0x000000040f0f7210 */ /* 0x000fc80007ffe0ff */
[----:B------:R-:W-:-:S04]  /*0a20*/  ISETP.GE.U32.AND P0, PT, R15, R10, PT ;  /* 0x0000000a0f00720c */ /* 0x000fc80003f06070 */
[----:B------:R-:W-:Y:S01]  /*0a30*/  SEL R4, R10, RZ, P0 ;  /* 0x000000ff0a047207 */ /* 0x000fe20000000000 */
[----:B------:R-:W-:-:S03]  /*0a40*/  VIADD R11, R11, 0xfffffff8 ;  /* 0xfffffff80b0b7836 */ /* 0x000fc60000000000 */
[----:B------:R-:W-:Y:S01]  /*0a50*/  IADD3 R5, PT, PT, R15, -R4, RZ ;  /* 0x800000040f057210 */ /* 0x000fe20007ffe0ff */
[----:B------:R-:W-:Y:S06]  /*0a60*/  @P1 BRA `(.L_x_14) ;  /* 0xfffffff400cc1947 */ /* 0x000fec000383ffff */
[----:B------:R-:W-:-:S07]  /*0a70*/  VIADD R11, R11, 0x4 ;  /* 0x000000040b0b7836 */ /* 0x000fce0000000000 */
.L_x_13:
[----:B------:R-:W-:-:S13]  /*0a80*/  ISETP.NE.AND P0, PT, R8, RZ, PT ;  /* 0x000000ff0800720c */ /* 0x000fda0003f05270 */
[----:B------:R-:W-:Y:S05]  /*0a90*/  @!P0 BRA `(.L_x_12) ;  /* 0x0000000800688947 */ /* 0x000fea0003800000 */
[----:B------:R-:W-:Y:S02]  /*0aa0*/  ISETP.GE.U32.AND P1, PT, R8, 0x4, PT ;  /* 0x000000040800780c */ /* 0x000fe40003f26070 */
[----:B------:R-:W-:-:S04]  /*0ab0*/  LOP3.LUT R22, R7, 0x3, RZ, 0xc0, !PT ;  /* 0x0000000307167812 */ /* 0x000fc800078ec0ff */
[----:B------:R-:W-:-:S07]  /*0ac0*/  ISETP.NE.AND P0, PT, R22, RZ, PT ;  /* 0x000000ff1600720c */ /* 0x000fce0003f05270 */
[----:B------:R-:W-:Y:S06]  /*0ad0*/  @!P1 BRA `(.L_x_15) ;  /* 0x00000004002c9947 */ /* 0x000fec0003800000 */
[C---:B-12---:R-:W-:Y:S01]  /*0ae0*/  VIADD R13, R11.reuse, 0xffffffff ;  /* 0xffffffff0b0d7836 */ /* 0x046fe20000000000 */
[C---:B------:R-:W-:Y:S01]  /*0af0*/  IADD3 R17, PT, PT, R11.reuse, -0x2, RZ ;  /* 0xfffffffe0b117810 */ /* 0x040fe20007ffe0ff */
[----:B------:R-:W-:Y:S01]  /*0b00*/  VIADD R19, R11, 0xfffffffd ;  /* 0xfffffffd0b137836 */ /* 0x000fe20000000000 */
[----:B------:R-:W1:Y:S01]  /*0b10*/  LDC R8, c[0x3][RZ] ;  /* 0x00c00000ff087b82 */ /* 0x000e620000000800 */
[----:B------:R-:W-:-:S06]  /*0b20*/  IMAD.WIDE.U32 R12, R13, 0x4, R2 ;  /* 0x000000040d0c7825 */ /* 0x000fcc00078e0002 */
[----:B------:R-:W2:Y:S01]  /*0b30*/  LDG.E R13, desc[UR4][R12.64] ;  /* 0x000000040c0d7981 */ /* 0x000ea2000c1e1900 */
[----:B------:R-:W-:-:S05]  /*0b40*/  IMAD.WIDE.U32 R16, R17, 0x4, R2 ;  /* 0x0000000411107825 */ /* 0x000fca00078e0002 */
[----:B0-----:R0:W3:Y:S01]  /*0b50*/  LDG.E R4, desc[UR4][R16.64] ;  /* 0x0000000410047981 */ /* 0x0010e2000c1e1900 */
[----:B------:R-:W-:-:S05]  /*0b60*/  IMAD.WIDE.U32 R18, R19, 0x4, R2 ;  /* 0x0000000413127825 */ /* 0x000fca00078e0002 */
[----:B------:R-:W4:Y:S01]  /*0b70*/  LDG.E R9, desc[UR4][R18.64] ;  /* 0x0000000412097981 */ /* 0x000f22000c1e1900 */
[----:B------:R-:W-:Y:S01]  /*0b80*/  IADD3 R11, PT, PT, R11, -0x4, RZ ;  /* 0xfffffffc0b0b7810 */ /* 0x000fe20007ffe0ff */
[----:B-1----:R-:W1:Y:S04]  /*0b90*/  I2F.U32.RP R23, R8 ;  /* 0x0000000800177306 */ /* 0x002e680000209000 */
[----:B------:R-:W-:-:S05]  /*0ba0*/  IMAD.WIDE.U32 R20, R11, 0x4, R2 ;  /* 0x000000040b147825 */ /* 0x000fca00078e0002 */
[----:B------:R-:W4:Y:S01]  /*0bb0*/  LDG.E R10, desc[UR4][R20.64] ;  /* 0x00000004140a7981 */ /* 0x000f22000c1e1900 */
[----:B-1----:R-:W1:Y:S02]  /*0bc0*/  MUFU.RCP R23, R23 ;  /* 0x0000001700177308 */ /* 0x002e640000001000 */
[----:B-1----:R-:W-:-:S06]  /*0bd0*/  VIADD R15, R23, 0xffffffe ;  /* 0x0ffffffe170f7836 */ /* 0x002fcc0000000000 */
[----:B------:R-:W0:Y:S01]  /*0be0*/  F2I.FTZ.U32.TRUNC.NTZ R15, R15 ;  /* 0x0000000f000f7305 */ /* 0x000e22000021f000 */
[----:B------:R-:W-:Y:S02]  /*0bf0*/  HFMA2 R14, -RZ, RZ, 0, 0 ;  /* 0x00000000ff0e7431 */ /* 0x000fe400000001ff */
[----:B-----5:R-:W-:Y:S02]  /*0c00*/  IMAD R5, R6, R5, RZ ;  /* 0x0000000506057224 */ /* 0x020fe400078e02ff */
[----:B0-----:R-:W-:-:S04]  /*0c10*/  IMAD.MOV R17, RZ, RZ, -R15 ;  /* 0x000000ffff117224 */ /* 0x001fc800078e0a0f */
[----:B------:R-:W-:-:S04]  /*0c20*/  IMAD R17, R17, R8, RZ ;  /* 0x0000000811117224 */ /* 0x000fc800078e02ff */
[----:B------:R-:W-:-:S06]  /*0c30*/  IMAD.HI.U32 R12, R15, R17, R14 ;  /* 0x000000110f0c7227 */ /* 0x000fcc00078e000e */
[----:B------:R-:W-:-:S04]  /*0c40*/  IMAD.HI.U32 R14, R12, R5, RZ ;  /* 0x000000050c0e7227 */ /* 0x000fc800078e00ff */
[----:B------:R-:W-:-:S04]  /*0c50*/  IMAD.MOV R14, RZ, RZ, -R14 ;  /* 0x000000ffff0e7224 */ /* 0x000fc800078e0a0e */
[----:B------:R-:W-:-:S05]  /*0c60*/  IMAD R15, R8, R14, R5 ;  /* 0x0000000e080f7224 */ /* 0x000fca00078e0205 */
[----:B------:R-:W-:-:S13]  /*0c70*/  ISETP.GE.U32.AND P1, PT, R15, R8, PT ;  /* 0x000000080f00720c */ /* 0x000fda0003f26070 */
[----:B------:R-:W-:-:S04]  /*0c80*/  @P1 IADD3 R15, PT, PT, R15, -R8, RZ ;  /* 0x800000080f0f1210 */ /* 0x000fc80007ffe0ff */
[-C--:B------:R-:W-:Y:S02]  /*0c90*/  ISETP.GE.U32.AND P2, PT, R15, R8.reuse, PT ;  /* 0x000000080f00720c */ /* 0x080fe40003f46070 */
[----:B------:R-:W-:Y:S02]  /*0ca0*/  ISETP.NE.U32.AND P1, PT, R8, RZ, PT ;  /* 0x000000ff0800720c */ /* 0x000fe40003f25070 */
[----:B------:R-:W-:-:S09]  /*0cb0*/  LOP3.LUT R5, RZ, R8, RZ, 0x33, !PT ;  /* 0x00000008ff057212 */ /* 0x000fd200078e33ff */
[----:B------:R-:W-:-:S05]  /*0cc0*/  @P2 IMAD.IADD R15, R15, 0x1, -R8 ;  /* 0x000000010f0f2824 */ /* 0x000fca00078e0a08 */
[----:B------:R-:W-:-:S04]  /*0cd0*/  SEL R14, R5, R15, !P1 ;  /* 0x0000000f050e7207 */ /* 0x000fc80004800000 */
[----:B--2---:R-:W-:-:S04]  /*0ce0*/  IADD3 R13, PT, PT, R14, R13, RZ ;  /* 0x0000000d0e0d7210 */ /* 0x004fc80007ffe0ff */
        /* <DEDUP_REMOVED lines=10> */
[----:B------:R-:W-:-:S04]  /*0d90*/  @P2 IADD3 R13, PT, PT, R13, -R8, RZ ;  /* 0x800000080d0d2210 */ /* 0x000fc80007ffe0ff */
[----:B------:R-:W-:-:S05]  /*0da0*/  SEL R13, R5, R13, !P1 ;  /* 0x0000000d050d7207 */ /* 0x000fca0004800000 */
[----:B---3--:R-:W-:-:S05]  /*0db0*/  IMAD.IADD R13, R13, 0x1, R4 ;  /* 0x000000010d0d7824 */ /* 0x008fca00078e0204 */
        /* <DEDUP_REMOVED lines=8> */
[----:B------:R-:W-:-:S04]  /*0e40*/  @P2 IADD3 R13, PT, PT, R13, -R8, RZ ;  /* 0x800000080d0d2210 */ /* 0x000fc80007ffe0ff */
[----:B------:R-:W-:-:S13]  /*0e50*/  ISETP.GE.U32.AND P2, PT, R13, R8, PT ;  /* 0x000000080d00720c */ /* 0x000fda0003f46070 */
[----:B------:R-:W-:-:S05]  /*0e60*/  @P2 IMAD.IADD R13, R13, 0x1, -R8 ;  /* 0x000000010d0d2824 */ /* 0x000fca00078e0a08 */
[----:B------:R-:W-:-:S04]  /*0e70*/  SEL R4, R5, R13, !P1 ;  /* 0x0000000d05047207 */ /* 0x000fc80004800000 */
[----:B----4-:R-:W-:-:S04]  /*0e80*/  IADD3 R9, PT, PT, R4, R9, RZ ;  /* 0x0000000904097210 */ /* 0x010fc80007ffe0ff */
        /* <DEDUP_REMOVED lines=14> */
[----:B------:R-:W-:-:S04]  /*0f70*/  SEL R8, R8, RZ, P1 ;  /* 0x000000ff08087207 */ /* 0x000fc80000800000 */
[----:B------:R-:W-:-:S07]  /*0f80*/  IADD3 R5, PT, PT, R5, -R8, RZ ;  /* 0x8000000805057210 */ /* 0x000fce0007ffe0ff */
.L_x_15:
[----:B------:R-:W-:Y:S05]  /*0f90*/  @!P0 BRA `(.L_x_12) ;  /* 0x0000000400288947 */ /* 0x000fea0003800000 */
[----:B------:R-:W-:Y:S02]  /*0fa0*/  ISETP.NE.AND P1, PT, R22, 0x1, PT ;  /* 0x000000011600780c */ /* 0x000fe40003f25270 */
[----:B------:R-:W-:-:S04]  /*0fb0*/  LOP3.LUT R7, R7, 0x1, RZ, 0xc0, !PT ;  /* 0x0000000107077812 */ /* 0x000fc800078ec0ff */
[----:B------:R-:W-:-:S07]  /*0fc0*/  ISETP.NE.U32.AND P0, PT, R7, 0x1, PT ;  /* 0x000000010700780c */ /* 0x000fce0003f05070 */
[----:B------:R-:W-:Y:S06]  /*0fd0*/  @!P1 BRA `(.L_x_16) ;  /* 0x0000000000ac9947 */ /* 0x000fec0003800000 */
[----:B--2---:R-:W-:Y:S01]  /*0fe0*/  VIADD R9, R11, 0xffffffff ;  /* 0xffffffff0b097836 */ /* 0x004fe20000000000 */
[----:B0-----:R-:W0:Y:S03]  /*0ff0*/  LDC R4, c[0x3][RZ] ;  /* 0x00c00000ff047b82 */ /* 0x001e260000000800 */
[----:B------:R-:W-:-:S05]  /*1000*/  IMAD.WIDE.U32 R8, R9, 0x4, R2 ;  /* 0x0000000409087825 */ /* 0x000fca00078e0002 */
[----:B------:R2:W3:Y:S01]  /*1010*/  LDG.E R16, desc[UR4][R8.64] ;  /* 0x0000000408107981 */ /* 0x0004e2000c1e1900 */
[----:B------:R-:W-:-:S05]  /*1020*/  IADD3 R11, PT, PT, R11, -0x2, RZ ;  /* 0xfffffffe0b0b7810 */ /* 0x000fca0007ffe0ff */
[----:B-1----:R-:W-:-:S05]  /*1030*/  IMAD.WIDE.U32 R12, R11, 0x4, R2 ;  /* 0x000000040b0c7825 */ /* 0x002fca00078e0002 */
[----:B------:R1:W4:Y:S01]  /*1040*/  LDG.E R7, desc[UR4][R12.64] ;  /* 0x000000040c077981 */ /* 0x000322000c1e1900 */
[----:B-----5:R-:W-:Y:S01]  /*1050*/  IMAD R5, R6, R5, RZ ;  /* 0x0000000506057224 */ /* 0x020fe200078e02ff */
[----:B0-----:R-:W0:Y:S08]  /*1060*/  I2F.U32.RP R10, R4 ;  /* 0x00000004000a7306 */ /* 0x001e300000209000 */
[----:B0-----:R-:W0:Y:S02]  /*1070*/  MUFU.RCP R10, R10 ;  /* 0x0000000a000a7308 */ /* 0x001e240000001000 */
[----:B0-----:R-:W-:Y:S01]  /*1080*/  VIADD R14, R10, 0xffffffe ;  /* 0x0ffffffe0a0e7836 */ /* 0x001fe20000000000 */
[----:B------:R-:W-:-:S05]  /*1090*/  LOP3.LUT R10, RZ, R4, RZ, 0x33, !PT ;  /* 0x00000004ff0a7212 */ /* 0x000fca00078e33ff */
[----:B------:R0:W2:Y:S02]  /*10a0*/  F2I.FTZ.U32.TRUNC.NTZ R15, R14 ;  /* 0x0000000e000f7305 */ /* 0x0000a4000021f000 */
[----:B0-----:R-:W-:Y:S01]  /*10b0*/  IMAD.MOV.U32 R14, RZ, RZ, RZ ;  /* 0x000000ffff0e7224 */ /* 0x001fe200078e00ff */
[----:B--2---:R-:W-:-:S05]  /*10c0*/  IADD3 R17, PT, PT, RZ, -R15, RZ ;  /* 0x8000000fff117210 */ /* 0x004fca0007ffe0ff */
[----:B------:R-:W-:-:S04]  /*10d0*/  IMAD R9, R17, R4, RZ ;  /* 0x0000000411097224 */ /* 0x000fc800078e02ff */
[----:B------:R-:W-:-:S06]  /*10e0*/  IMAD.HI.U32 R8, R15, R9, R14 ;  /* 0x000000090f087227 */ /* 0x000fcc00078e000e */
[----:B------:R-:W-:-:S05]  /*10f0*/  IMAD.HI.U32 R9, R8, R5, RZ ;  /* 0x0000000508097227 */ /* 0x000fca00078e00ff */
[----:B------:R-:W-:-:S05]  /*1100*/  IADD3 R9, PT, PT, -R9, RZ, RZ ;  /* 0x000000ff09097210 */ /* 0x000fca0007ffe1ff */
[----:B------:R-:W-:-:S05]  /*1110*/  IMAD R5, R4, R9, R5 ;  /* 0x0000000904057224 */ /* 0x000fca00078e0205 */
[----:B------:R-:W-:-:S13]  /*1120*/  ISETP.GE.U32.AND P1, PT, R5, R4, PT ;  /* 0x000000040500720c */ /* 0x000fda0003f26070 */
[----:B------:R-:W-:Y:S01]  /*1130*/  @P1 IMAD.IADD R5, R5, 0x1, -R4 ;  /* 0x0000000105051824 */ /* 0x000fe200078e0a04 */
[----:B------:R-:W-:-:S04]  /*1140*/  ISETP.NE.U32.AND P1, PT, R4, RZ, PT ;  /* 0x000000ff0400720c */ /* 0x000fc80003f25070 */
[----:B------:R-:W-:-:S13]  /*1150*/  ISETP.GE.U32.AND P2, PT, R5, R4, PT ;  /* 0x000000040500720c */ /* 0x000fda0003f46070 */
[----:B------:R-:W-:-:S04]  /*1160*/  @P2 IADD3 R5, PT, PT, R5, -R4, RZ ;  /* 0x8000000405052210 */ /* 0x000fc80007ffe0ff */
[----:B------:R-:W-:-:S05]  /*1170*/  SEL R5, R10, R5, !P1 ;  /* 0x000000050a057207 */ /* 0x000fca0004800000 */
[----:B---3--:R-:W-:-:S05]  /*1180*/  IMAD.IADD R5, R5, 0x1, R16 ;  /* 0x0000000105057824 */ /* 0x008fca00078e0210 */
[----:B------:R-:W-:-:S04]  /*1190*/  ISETP.GE.U32.AND P2, PT, R5, R4, PT ;  /* 0x000000040500720c */ /* 0x000fc80003f46070 */
[----:B-1----:R-:W-:-:S04]  /*11a0*/  SEL R12, R4, RZ, P2 ;  /* 0x000000ff040c7207 */ /* 0x002fc80001000000 */
        /* <DEDUP_REMOVED lines=13> */
[----:B------:R-:W-:-:S07]  /*1280*/  IMAD.IADD R5, R7, 0x1, -R4 ;  /* 0x0000000107057824 */ /* 0x000fce00078e0a04 */
.L_x_16:
[----:B------:R-:W-:Y:S05]  /*1290*/  @P0 BRA `(.L_x_12) ;  /* 0x0000000000680947 */ /* 0x000fea0003800000 */
[----:B--2---:R-:W-:Y:S01]  /*12a0*/  IADD3 R11, PT, PT, R11, -0x1, RZ ;  /* 0xffffffff0b0b7810 */ /* 0x004fe20007ffe0ff */
[----:B0-----:R-:W0:Y:S04]  /*12b0*/  LDC R4, c[0x3][RZ] ;  /* 0x00c00000ff047b82 */ /* 0x001e280000000800 */
[----:B------:R-:W-:-:S06]  /*12c0*/  IMAD.WIDE.U32 R2, R11, 0x4, R2 ;  /* 0x000000040b027825 */ /* 0x000fcc00078e0002 */
[----:B------:R-:W2:Y:S01]  /*12d0*/  LDG.E R2, desc[UR4][R2.64] ;  /* 0x0000000402027981 */ /* 0x000ea2000c1e1900 */
[----:B-----5:R-:W-:Y:S01]  /*12e0*/  IMAD R5, R6, R5, RZ ;  /* 0x0000000506057224 */ /* 0x020fe200078e02ff */
[----:B0-----:R-:W0:Y:S01]  /*12f0*/  I2F.U32.RP R7, R4 ;  /* 0x0000000400077306 */ /* 0x001e220000209000 */
[----:B------:R-:W-:-:S07]  /*1300*/  ISETP.NE.U32.AND P1, PT, R4, RZ, PT ;  /* 0x000000ff0400720c */ /* 0x000fce0003f25070 */
[----:B0-----:R-:W0:Y:S02]  /*1310*/  MUFU.RCP R7, R7 ;  /* 0x0000000700077308 */ /* 0x001e240000001000 */
[----:B0-----:R-:W-:-:S06]  /*1320*/  VIADD R8, R7, 0xffffffe ;  /* 0x0ffffffe07087836 */ /* 0x001fcc0000000000 */
[----:B------:R0:W3:Y:S02]  /*1330*/  F2I.FTZ.U32.TRUNC.NTZ R9, R8 ;  /* 0x0000000800097305 */ /* 0x0000e4000021f000 */
[----:B0-----:R-:W-:Y:S01]  /*1340*/  IMAD.MOV.U32 R8, RZ, RZ, RZ ;  /* 0x000000ffff087224 */ /* 0x001fe200078e00ff */
[----:B---3--:R-:W-:-:S05]  /*1350*/  IADD3 R11, PT, PT, RZ, -R9, RZ ;  /* 0x80000009ff0b7210 */ /* 0x008fca0007ffe0ff */
[----:B------:R-:W-:-:S04]  /*1360*/  IMAD R11, R11, R4, RZ ;  /* 0x000000040b0b7224 */ /* 0x000fc800078e02ff */
[----:B------:R-:W-:-:S06]  /*1370*/  IMAD.HI.U32 R10, R9, R11, R8 ;  /* 0x0000000b090a7227 */ /* 0x000fcc00078e0008 */
        /* <DEDUP_REMOVED lines=8> */
[----:B--2---:R-:W-:-:S05]  /*1400*/  IMAD.IADD R2, R5, 0x1, R2 ;  /* 0x0000000105027824 */ /* 0x004fca00078e0202 */
[----:B------:R-:W-:-:S04]  /*1410*/  ISETP.GE.U32.AND P0, PT, R2, R4, PT ;  /* 0x000000040200720c */ /* 0x000fc80003f06070 */
[----:B------:R-:W-:-:S04]  /*1420*/  SEL R5, R4, RZ, P0 ;  /* 0x000000ff04057207 */ /* 0x000fc80000000000 */
[----:B------:R-:W-:-:S07]  /*1430*/  IADD3 R5, PT, PT, R2, -R5, RZ ;  /* 0x8000000502057210 */ /* 0x000fce0007ffe0ff */
.L_x_12:
[----:B------:R-:W3:Y:S02]  /*1440*/  LDC.64 R2, c[0x0][0x398] ;  /* 0x0000e600ff027b82 */ /* 0x000ee40000000a00 */
[----:B---3--:R-:W-:-:S05]  /*1450*/  IMAD.WIDE R2, R0, 0x4, R2 ;  /* 0x0000000400027825 */ /* 0x008fca00078e0202 */
[----:B-----5:R-:W-:Y:S01]  /*1460*/  STG.E desc[UR4][R2.64], R5 ;  /* 0x0000000502007986 */ /* 0x020fe2000c101904 */
[----:B------:R-:W-:Y:S05]  /*1470*/  EXIT ;  /* 0x000000000000794d */ /* 0x000fea0003800000 */
.L_x_17:
        /* <DEDUP_REMOVED lines=16> */
.L_x_38:


//--------------------- .text._Z13fp_inv_arraysPKjPji --------------------------
	.section	.text._Z13fp_inv_arraysPKjPji,"ax",@progbits
	.align	128
        .global         _Z13fp_inv_arraysPKjPji
        .type           _Z13fp_inv_arraysPKjPji,@function
        .size           _Z13fp_inv_arraysPKjPji,(.L_x_35 - _Z13fp_inv_arraysPKjPji)
        .other          _Z13fp_inv_arraysPKjPji,@"STO_CUDA_ENTRY STV_DEFAULT"
_Z13fp_inv_arraysPKjPji:
.text._Z13fp_inv_arraysPKjPji:
        /* <DEDUP_REMOVED lines=8> */
[----:B------:R-:W0:Y:S01]  /*0080*/  LDC.64 R2, c[0x0][0x380] ;  /* 0x0000e000ff027b82 */ /* 0x000e220000000a00 */
[----:B------:R-:W1:Y:S01]  /*0090*/  LDCU.64 UR4, c[0x0][0x358] ;  /* 0x00006b00ff0477ac */ /* 0x000e620008000a00 */
[----:B0-----:R-:W-:-:S05]  /*00a0*/  IMAD.WIDE R2, R9, 0x4, R2 ;  /* 0x0000000409027825 */ /* 0x001fca00078e0202 */
[----:B-1----:R-:W2:Y:S01]  /*00b0*/  LDG.E R12, desc[UR4][R2.64] ;  /* 0x00000004020c7981 */ /* 0x002ea2000c1e1900 */
[----:B------:R-:W-:Y:S01]  /*00c0*/  BSSY.RECONVERGENT B0, `(.L_x_18) ;  /* 0x0000047000007945 */ /* 0x000fe20003800200 */
[----:B------:R-:W-:Y:S01]  /*00d0*/  IMAD.MOV.U32 R5, RZ, RZ, RZ ;  /* 0x000000ffff057224 */ /* 0x000fe200078e00ff */
[----:B--2---:R-:W-:-:S13]  /*00e0*/  ISETP.NE.AND P0, PT, R12, RZ, PT ;  /* 0x000000ff0c00720c */ /* 0x004fda0003f05270 */
[----:B------:R-:W-:Y:S05]  /*00f0*/  @!P0 BRA `(.L_x_19) ;  /* 0x00000004000c8947 */ /* 0x000fea0003800000 */
[----:B------:R-:W0:Y:S01]  /*0100*/  LDCU UR6, c[0x3][URZ] ;  /* 0x00c00000ff0677ac */ /* 0x000e220008000800 */
[----:B------:R-:W-:Y:S01]  /*0110*/  HFMA2 R8, -RZ, RZ, 0, 0 ;  /* 0x00000000ff087431 */ /* 0x000fe200000001ff */
[----:B------:R-:W-:Y:S01]  /*0120*/  BSSY.RECONVERGENT B1, `(.L_x_20) ;  /* 0x000003c000017945 */ /* 0x000fe20003800200 */
[----:B------:R-:W-:Y:S01]  /*0130*/  IMAD.MOV.U32 R11, RZ, RZ, RZ ;  /* 0x000000ffff0b7224 */ /* 0x000fe200078e00ff */
[----:B------:R-:W-:Y:S01]  /*0140*/  MOV R5, RZ ;  /* 0x000000ff00057202 */ /* 0x000fe20000000f00 */
[----:B------:R-:W-:Y:S02]  /*0150*/  IMAD.MOV.U32 R7, RZ, RZ, RZ ;  /* 0x000000ffff077224 */ /* 0x000fe400078e00ff */
[----:B------:R-:W-:Y:S02]  /*0160*/  IMAD.MOV.U32 R6, RZ, RZ, 0x1 ;  /* 0x00000001ff067424 */ /* 0x000fe400078e00ff */
[----:B------:R-:W-:Y:S02]  /*0170*/  IMAD.MOV.U32 R13, RZ, RZ, RZ ;  /* 0x000000ffff0d7224 */ /* 0x000fe400078e00ff */
[----:B0-----:R-:W-:-:S07]  /*0180*/  IMAD.U32 R20, RZ, RZ, UR6 ;  /* 0x00000006ff147e24 */ /* 0x001fce000f8e00ff */
.L_x_24:
[----:B------:R-:W-:Y:S01]  /*0190*/  LOP3.LUT R0, R13, R11, RZ, 0xfc, !PT ;  /* 0x0000000b0d007212 */ /* 0x000fe200078efcff */
[----:B------:R-:W-:Y:S01]  /*01a0*/  BSSY.RECONVERGENT B2, `(.L_x_21) ;  /* 0x000001f000027945 */ /* 0x000fe20003800200 */
[----:B------:R-:W-:Y:S01]  /*01b0*/  MOV R4, R12 ;  /* 0x0000000c00047202 */ /* 0x000fe20000000f00 */
[----:B------:R-:W-:Y:S01]  /*01c0*/  IMAD.MOV.U32 R3, RZ, RZ, R11 ;  /* 0x000000ffff037224 */ /* 0x000fe200078e000b */
[----:B------:R-:W-:Y:S01]  /*01d0*/  ISETP.NE.U32.AND P0, PT, R0, RZ, PT ;  /* 0x000000ff0000720c */ /* 0x000fe20003f05070 */
[----:B------:R-:W-:Y:S01]  /*01e0*/  IMAD.MOV.U32 R2, RZ, RZ, R6 ;  /* 0x000000ffff027224 */ /* 0x000fe200078e0006 */
[----:B------:R-:W-:-:S11]  /*01f0*/  MOV R0, R5 ;  /* 0x0000000500007202 */ /* 0x000fd60000000f00 */
[----:B------:R-:W-:Y:S05]  /*0200*/  @P0 BRA `(.L_x_22) ;  /* 0x0000000000500947 */ /* 0x000fea0003800000 */
[----:B------:R-:W0:Y:S01]  /*0210*/  I2F.U32.RP R10, R12 ;  /* 0x0000000c000a7306 */ /* 0x000e220000209000 */
[----:B------:R-:W-:-:S07]  /*0220*/  ISETP.NE.U32.AND P2, PT, R12, RZ, PT ;  /* 0x000000ff0c00720c */ /* 0x000fce0003f45070 */
[----:B0-----:R-:W0:Y:S02]  /*0230*/  MUFU.RCP R10, R10 ;  /* 0x0000000a000a7308 */ /* 0x001e240000001000 */
[----:B0-----:R-:W-:-:S06]  /*0240*/  VIADD R14, R10, 0xffffffe ;  /* 0x0ffffffe0a0e7836 */ /* 0x001fcc0000000000 */
[----:B------:R0:W1:Y:S02]  /*0250*/  F2I.FTZ.U32.TRUNC.NTZ R15, R14 ;  /* 0x0000000e000f7305 */ /* 0x000064000021f000 */
[----:B0-----:R-:W-:Y:S02]  /*0260*/  HFMA2 R14, -RZ, RZ, 0, 0 ;  /* 0x00000000ff0e7431 */ /* 0x001fe400000001ff */
[----:B-1----:R-:W-:-:S04]  /*0270*/  IMAD.MOV R17, RZ, RZ, -R15 ;  /* 0x000000ffff117224 */ /* 0x002fc800078e0a0f */
[----:B------:R-:W-:-:S04]  /*0280*/  IMAD R17, R17, R12, RZ ;  /* 0x0000000c11117224 */ /* 0x000fc800078e02ff */
[----:B------:R-:W-:-:S06]  /*0290*/  IMAD.HI.U32 R15, R15, R17, R14 ;  /* 0x000000110f0f7227 */ /* 0x000fcc00078e000e */
[----:B------:R-:W-:-:S04]  /*02a0*/  IMAD.HI.U32 R14, R15, R20, RZ ;  /* 0x000000140f0e7227 */ /* 0x000fc800078e00ff */
[----:B------:R-:W-:-:S04]  /*02b0*/  IMAD.MOV R15, RZ, RZ, -R14 ;  /* 0x000000ffff0f7224 */ /* 0x000fc800078e0a0e */
[----:B------:R-:W-:-:S05]  /*02c0*/  IMAD R15, R12, R15, R20 ;  /* 0x0000000f0c0f7224 */ /* 0x000fca00078e0214 */
[----:B------:R-:W-:-:S13]  /*02d0*/  ISETP.GE.U32.AND P0, PT, R15, R12, PT ;  /* 0x0000000c0f00720c */ /* 0x000fda0003f06070 */
[----:B------:R-:W-:Y:S01]  /*02e0*/  @P0 IMAD.IADD R15, R15, 0x1, -R12 ;  /* 0x000000010f0f0824 */ /* 0x000fe200078e0a0c */
[----:B------:R-:W-:-:S04]  /*02f0*/  @P0 IADD3 R14, PT, PT, R14, 0x1, RZ ;  /* 0x000000010e0e0810 */ /* 0x000fc80007ffe0ff */
[----:B------:R-:W-:Y:S01]  /*0300*/  ISETP.GE.U32.AND P1, PT, R15, R12, PT ;  /* 0x0000000c0f00720c */ /* 0x000fe20003f26070 */
[----:B------:R-:W-:-:S12]  /*0310*/  IMAD.MOV.U32 R15, RZ, RZ, RZ ;  /* 0x000000ffff0f7224 */ /* 0x000fd800078e00ff */
[----:B------:R-:W-:Y:S01]  /*0320*/  @P1 VIADD R14, R14, 0x1 ;  /* 0x000000010e0e1836 */ /* 0x000fe20000000000 */
[----:B------:R-:W-:Y:S01]  /*0330*/  @!P2 LOP3.LUT R14, RZ, R12, RZ, 0x33, !PT ;  /* 0x0000000cff0ea212 */ /* 0x000fe200078e33ff */
[----:B------:R-:W-:Y:S06]  /*0340*/  BRA `(.L_x_23) ;  /* 0x0000000000107947 */ /* 0x000fec0003800000 */
.L_x_22:
[----:B------:R-:W-:-:S07]  /*0350*/  MOV R10, 0x370 ;  /* 0x00000370000a7802 */ /* 0x000fce0000000f00 */
[----:B------:R-:W-:Y:S05]  /*0360*/  CALL.REL.NOINC `($__internal_0_$__cuda_sm20_div_s64) ;  /* 0x0000000000847944 */ /* 0x000fea0003c00000 */
[----:B------:R-:W-:Y:S01]  /*0370*/  MOV R14, R16 ;  /* 0x00000010000e7202 */ /* 0x000fe20000000f00 */
[----:B------:R-:W-:-:S07]  /*0380*/  IMAD.MOV.U32 R15, RZ, RZ, R17 ;  /* 0x000000ffff0f7224 */ /* 0x000fce00078e0011 */
.L_x_23:
[----:B------:R-:W-:Y:S05]  /*0390*/  BSYNC.RECONVERGENT B2 ;  /* 0x0000000000027941 */ /* 0x000fea0003800200 */
.L_x_21:
[----:B------:R-:W-:Y:S02]  /*03a0*/  IADD3 R17, P0, PT, RZ, -R14, RZ ;  /* 0x8000000eff117210 */ /* 0x000fe40007f1e0ff */
[----:B------:R-:W-:-:S03]  /*03b0*/  MOV R21, R13 ;  /* 0x0000000d00157202 */ /* 0x000fc60000000f00 */
[----:B------:R-:W-:-:S04]  /*03c0*/  IMAD.X R19, RZ, RZ, ~R15, P0 ;  /* 0x000000ffff137224 */ /* 0x000fc800000e0e0f */
[----:B------:R-:W-:Y:S02]  /*03d0*/  IMAD R10, R19, R12, RZ ;  /* 0x0000000c130a7224 */ /* 0x000fe400078e02ff */
[----:B------:R-:W-:-:S04]  /*03e0*/  IMAD.WIDE.U32 R12, R12, R17, R20 ;  /* 0x000000110c0c7225 */ /* 0x000fc800078e0014 */
[-C--:B------:R-:W-:Y:S01]  /*03f0*/  IMAD R15, R11, R17.reuse, R10 ;  /* 0x000000110b0f7224 */ /* 0x080fe200078e020a */
[----:B------:R-:W-:Y:S01]  /*0400*/  ISETP.NE.U32.AND P0, PT, R12, RZ, PT ;  /* 0x000000ff0c00720c */ /* 0x000fe20003f05070 */
[----:B------:R-:W-:Y:S02]  /*0410*/  IMAD.MOV.U32 R10, RZ, RZ, R8 ;  /* 0x000000ffff0a7224 */ /* 0x000fe400078e0008 */
[----:B------:R-:W-:Y:S02]  /*0420*/  IMAD.MOV.U32 R11, RZ, RZ, R7 ;  /* 0x000000ffff0b7224 */ /* 0x000fe400078e0007 */
[----:B------:R-:W-:Y:S02]  /*0430*/  IMAD R8, R19, R6, RZ ;  /* 0x0000000613087224 */ /* 0x000fe400078e02ff */
[----:B------:R-:W-:Y:S01]  /*0440*/  IMAD.WIDE.U32 R6, R6, R17, R10 ;  /* 0x0000001106067225 */ /* 0x000fe200078e000a */
[----:B------:R-:W-:Y:S02]  /*0450*/  IADD3 R11, PT, PT, R13, R15, RZ ;  /* 0x0000000f0d0b7210 */ /* 0x000fe40007ffe0ff */
[----:B------:R-:W-:Y:S01]  /*0460*/  MOV R13, R3 ;  /* 0x00000003000d7202 */ /* 0x000fe20000000f00 */
[----:B------:R-:W-:Y:S01]  /*0470*/  IMAD R5, R5, R17, R8 ;  /* 0x0000001105057224 */ /* 0x000fe200078e0208 */
[----:B------:R-:W-:Y:S01]  /*0480*/  ISETP.NE.AND.EX P0, PT, R11, RZ, PT, P0 ;  /* 0x000000ff0b00720c */ /* 0x000fe20003f05300 */
[----:B------:R-:W-:-:S02]  /*0490*/  IMAD.MOV.U32 R20, RZ, RZ, R4 ;  /* 0x000000ffff147224 */ /* 0x000fc400078e0004 */
[----:B------:R-:W-:Y:S02]  /*04a0*/  IMAD.IADD R5, R7, 0x1, R5 ;  /* 0x0000000107057824 */ /* 0x000fe400078e0205 */
[----:B------:R-:W-:Y:S02]  /*04b0*/  IMAD.MOV.U32 R8, RZ, RZ, R2 ;  /* 0x000000ffff087224 */ /* 0x000fe400078e0002 */
[----:B------:R-:W-:-:S06]  /*04c0*/  IMAD.MOV.U32 R7, RZ, RZ, R0 ;  /* 0x000000ffff077224 */ /* 0x000fcc00078e0000 */
[----:B------:R-:W-:Y:S05]  /*04d0*/  @P0 BRA `(.L_x_24) ;  /* 0xfffffffc002c0947 */ /* 0x000fea000383ffff */
[----:B------:R-:W-:Y:S05]  /*04e0*/  BSYNC.RECONVERGENT B1 ;  /* 0x0000000000017941 */ /* 0x000fea0003800200 */
.L_x_20:
[----:B------:R-:W0:Y:S01]  /*04f0*/  LDCU UR6, c[0x3][URZ] ;  /* 0x00c00000ff0677ac */ /* 0x000e220008000800 */
[----:B------:R-:W-:-:S04]  /*0500*/  SHF.R.S32.HI R5, RZ, 0x1f, R0 ;  /* 0x0000001fff057819 */ /* 0x000fc80000011400 */
[----:B0-----:R-:W-:-:S04]  /*0510*/  LOP3.LUT R5, R5, UR6, RZ, 0xc0, !PT ;  /* 0x0000000605057c12 */ /* 0x001fc8000f8ec0ff */
[----:B------:R-:W-:-:S07]  /*0520*/  IADD3 R5, PT, PT, R5, R2, RZ ;  /* 0x0000000205057210 */ /* 0x000fce0007ffe0ff */
.L_x_19:
[----:B------:R-:W-:Y:S05]  /*0530*/  BSYNC.RECONVERGENT B0 ;  /* 0x0000000000007941 */ /* 0x000fea0003800200 */
.L_x_18:
[----:B------:R-:W0:Y:S02]  /*0540*/  LDC.64 R2, c[0x0][0x388] ;  /* 0x0000e200ff027b82 */ /* 0x000e240000000a00 */
[----:B0-----:R-:W-:-:S05]  /*0550*/  IMAD.WIDE R2, R9, 0x4, R2 ;  /* 0x0000000409027825 */ /* 0x001fca00078e0202 */
[----:B------:R-:W-:Y:S01]  /*0560*/  STG.E desc[UR4][R2.64], R5 ;  /* 0x0000000502007986 */ /* 0x000fe2000c101904 */
[----:B------:R-:W-:Y:S05]  /*0570*/  EXIT ;  /* 0x000000000000794d */ /* 0x000fea0003800000 */
        .weak           $__internal_0_$__cuda_sm20_div_s64
        .type           $__internal_0_$__cuda_sm20_div_s64,@function
        .size           $__internal_0_$__cuda_sm20_div_s64,(.L_x_35 - $__internal_0_$__cuda_sm20_div_s64)
$__internal_0_$__cuda_sm20_div_s64:
[-C--:B------:R-:W-:Y:S02]  /*0580*/  IADD3 R17, P1, PT, RZ, -R12.reuse, RZ ;  /* 0x8000000cff117210 */ /* 0x080fe40007f3e0ff */
[----:B------:R-:W-:Y:S02]  /*0590*/  ISETP.GE.AND P0, PT, R11, RZ, PT ;  /* 0x000000ff0b00720c */ /* 0x000fe40003f06270 */
[----:B------:R-:W-:Y:S01]  /*05a0*/  ISETP.GE.AND P3, PT, R13, RZ, PT ;  /* 0x000000ff0d00720c */ /* 0x000fe20003f66270 */
[----:B------:R-:W-:Y:S01]  /*05b0*/  IMAD.X R14, RZ, RZ, ~R11, P1 ;  /* 0x000000ffff0e7224 */ /* 0x000fe200008e0e0b */
[----:B------:R-:W-:-:S04]  /*05c0*/  SEL R16, R17, R12, !P0 ;  /* 0x0000000c11107207 */ /* 0x000fc80004000000 */
[----:B------:R-:W-:-:S04]  /*05d0*/  SEL R17, R14, R11, !P0 ;  /* 0x0000000b0e117207 */ /* 0x000fc80004000000 */
[----:B------:R-:W0:Y:S08]  /*05e0*/  I2F.U64.RP R22, R16 ;  /* 0x0000001000167312 */ /* 0x000e300000309000 */
[----:B0-----:R-:W0:Y:S02]  /*05f0*/  MUFU.RCP R22, R22 ;  /* 0x0000001600167308 */ /* 0x001e240000001000 */
[----:B0-----:R-:W-:-:S06]  /*0600*/  VIADD R14, R22, 0x1ffffffe ;  /* 0x1ffffffe160e7836 */ /* 0x001fcc0000000000 */
[----:B------:R-:W0:Y:S02]  /*0610*/  F2I.U64.TRUNC R14, R14 ;  /* 0x0000000e000e7311 */ /* 0x000e24000020d800 */
[----:B0-----:R-:W-:-:S04]  /*0620*/  IMAD.WIDE.U32 R18, R14, R16, RZ ;  /* 0x000000100e127225 */ /* 0x001fc800078e00ff */
[----:B------:R-:W-:Y:S01]  /*0630*/  IMAD R19, R14, R17, R19 ;  /* 0x000000110e137224 */ /* 0x000fe200078e0213 */
[----:B------:R-:W-:-:S03]  /*0640*/  IADD3 R21, P0, PT, RZ, -R18, RZ ;  /* 0x80000012ff157210 */ /* 0x000fc60007f1e0ff */
[----:B------:R-:W-:Y:S02]  /*0650*/  IMAD R19, R15, R16, R19 ;  /* 0x000000100f137224 */ /* 0x000fe400078e0213 */
[----:B------:R-:W-:-:S03]  /*0660*/  IMAD.HI.U32 R18, R14, R21, RZ ;  /* 0x000000150e127227 */ /* 0x000fc600078e00ff */
[----:B------:R-:W-:Y:S01]  /*0670*/  IADD3.X R23, PT, PT, RZ, ~R19, RZ, P0, !PT ;  /* 0x80000013ff177210 */ /* 0x000fe200007fe4ff */
[----:B------:R-:W-:-:S04]  /*0680*/  IMAD.MOV.U32 R19, RZ, RZ, R14 ;  /* 0x000000ffff137224 */ /* 0x000fc800078e000e */
[----:B------:R-:W-:-:S04]  /*0690*/  IMAD.WIDE.U32 R18, P0, R14, R23, R18 ;  /* 0x000000170e127225 */ /* 0x000fc80007800012 */
[----:B------:R-:W-:-:S04]  /*06a0*/  IMAD.HI.U32 R18, P1, R15, R21, R18 ;  /* 0x000000150f127227 */ /* 0x000fc80007820012 */
[CC--:B------:R-:W-:Y:S02]  /*06b0*/  IMAD R19, R15.reuse, R23.reuse, RZ ;  /* 0x000000170f137224 */ /* 0x0c0fe400078e02ff */
[----:B------:R-:W-:-:S03]  /*06c0*/  IMAD.HI.U32 R21, R15, R23, RZ ;  /* 0x000000170f157227 */ /* 0x000fc600078e00ff */
[----:B------:R-:W-:Y:S01]  /*06d0*/  IADD3 R19, P2, PT, R19, R18, RZ ;  /* 0x0000001213137210 */ /* 0x000fe20007f5e0ff */
[----:B------:R-:W-:-:S04]  /*06e0*/  IMAD.X R21, R21, 0x1, R15, P0 ;  /* 0x0000000115157824 */ /* 0x000fc800000e060f */
[----:B------:R-:W-:Y:S01]  /*06f0*/  IMAD.WIDE.U32 R14, R19, R16, RZ ;  /* 0x00000010130e7225 */ /* 0x000fe200078e00ff */
[----:B------:R-:W-:-:S03]  /*0700*/  IADD3.X R21, PT, PT, RZ, RZ, R21, P2, P1 ;  /* 0x000000ffff157210 */ /* 0x000fc600017e2415 */
[----:B------:R-:W-:Y:S01]  /*0710*/  IMAD R15, R19, R17, R15 ;  /* 0x00000011130f7224 */ /* 0x000fe200078e020f */
[----:B------:R-:W-:-:S03]  /*0720*/  IADD3 R23, P0, PT, RZ, -R14, RZ ;  /* 0x8000000eff177210 */ /* 0x000fc60007f1e0ff */
[----:B------:R-:W-:Y:S02]  /*0730*/  IMAD R14, R21, R16, R15 ;  /* 0x00000010150e7224 */ /* 0x000fe400078e020f */
[----:B------:R-:W-:-:S03]  /*0740*/  IMAD.HI.U32 R18, R19, R23, RZ ;  /* 0x0000001713127227 */ /* 0x000fc600078e00ff */
[----:B------:R-:W-:-:S05]  /*0750*/  IADD3.X R14, PT, PT, RZ, ~R14, RZ, P0, !PT ;  /* 0x8000000eff0e7210 */ /* 0x000fca00007fe4ff */
[----:B------:R-:W-:-:S04]  /*0760*/  IMAD.WIDE.U32 R18, P0, R19, R14, R18 ;  /* 0x0000000e13127225 */ /* 0x000fc80007800012 */
[C---:B------:R-:W-:Y:S02]  /*0770*/  IMAD R15, R21.reuse, R14, RZ ;  /* 0x0000000e150f7224 */ /* 0x040fe400078e02ff */
[----:B------:R-:W-:Y:S01]  /*0780*/  IMAD.HI.U32 R18, P1, R21, R23, R18 ;  /* 0x0000001715127227 */ /* 0x000fe20007820012 */
[----:B------:R-:W-:-:S03]  /*0790*/  IADD3 R19, P4, PT, RZ, -R20, RZ ;  /* 0x80000014ff137210 */ /* 0x000fc60007f9e0ff */
[----:B------:R-:W-:Y:S01]  /*07a0*/  IMAD.HI.U32 R14, R21, R14, RZ ;  /* 0x0000000e150e7227 */ /* 0x000fe200078e00ff */
[----:B------:R-:W-:Y:S02]  /*07b0*/  SEL R19, R19, R20, !P3 ;  /* 0x0000001413137207 */ /* 0x000fe40005800000 */
[----:B------:R-:W-:Y:S01]  /*07c0*/  IADD3 R18, P2, PT, R15, R18, RZ ;  /* 0x000000120f127210 */ /* 0x000fe20007f5e0ff */
[----:B------:R-:W-:Y:S01]  /*07d0*/  IMAD.X R22, RZ, RZ, ~R13, P4 ;  /* 0x000000ffff167224 */ /* 0x000fe200020e0e0d */
[----:B------:R-:W-:-:S03]  /*07e0*/  IADD3.X R15, PT, PT, R14, R21, RZ, P0, !PT ;  /* 0x000000150e0f7210 */ /* 0x000fc600007fe4ff */
[----:B------:R-:W-:Y:S01]  /*07f0*/  IMAD.HI.U32 R14, R18, R19, RZ ;  /* 0x00000013120e7227 */ /* 0x000fe200078e00ff */
[----:B------:R-:W-:Y:S02]  /*0800*/  SEL R21, R22, R13, !P3 ;  /* 0x0000000d16157207 */ /* 0x000fe40005800000 */
[----:B------:R-:W-:Y:S01]  /*0810*/  IADD3.X R22, PT, PT, RZ, RZ, R15, P2, P1 ;  /* 0x000000ffff167210 */ /* 0x000fe200017e240f */
[----:B------:R-:W-:Y:S02]  /*0820*/  IMAD.MOV.U32 R15, RZ, RZ, RZ ;  /* 0x000000ffff0f7224 */ /* 0x000fe400078e00ff */
[----:B------:R-:W-:-:S04]  /*0830*/  IMAD.WIDE.U32 R14, R18, R21, R14 ;  /* 0x00000015120e7225 */ /* 0x000fc800078e000e */
[C---:B------:R-:W-:Y:S02]  /*0840*/  IMAD R25, R22.reuse, R21, RZ ;  /* 0x0000001516197224 */ /* 0x040fe400078e02ff */
[----:B------:R-:W-:-:S04]  /*0850*/  IMAD.HI.U32 R14, P0, R22, R19, R14 ;  /* 0x00000013160e7227 */ /* 0x000fc8000780000e */
[----:B------:R-:W-:Y:S01]  /*0860*/  IMAD.HI.U32 R23, R22, R21, RZ ;  /* 0x0000001516177227 */ /* 0x000fe200078e00ff */
[----:B------:R-:W-:-:S04]  /*0870*/  IADD3 R25, P1, PT, R25, R14, RZ ;  /* 0x0000000e19197210 */ /* 0x000fc80007f3e0ff */
[----:B------:R-:W-:Y:S01]  /*0880*/  IADD3.X R23, PT, PT, R23, RZ, RZ, P0, !PT ;  /* 0x000000ff17177210 */ /* 0x000fe200007fe4ff */
[----:B------:R-:W-:-:S04]  /*0890*/  IMAD.WIDE.U32 R14, R25, R16, RZ ;  /* 0x00000010190e7225 */ /* 0x000fc800078e00ff */
[----:B------:R-:W-:Y:S01]  /*08a0*/  IMAD.X R23, RZ, RZ, R23, P1 ;  /* 0x000000ffff177224 */ /* 0x000fe200008e0617 */
[----:B------:R-:W-:Y:S01]  /*08b0*/  IADD3 R27, P1, PT, -R14, R19, RZ ;  /* 0x000000130e1b7210 */ /* 0x000fe20007f3e1ff */
[----:B------:R-:W-:-:S03]  /*08c0*/  IMAD R15, R25, R17, R15 ;  /* 0x00000011190f7224 */ /* 0x000fc600078e020f */
[-C--:B------:R-:W-:Y:S01]  /*08d0*/  ISETP.GE.U32.AND P0, PT, R27, R16.reuse, PT ;  /* 0x000000101b00720c */ /* 0x080fe20003f06070 */
[----:B------:R-:W-:-:S05]  /*08e0*/  IMAD R14, R23, R16, R15 ;  /* 0x00000010170e7224 */ /* 0x000fca00078e020f */
[----:B------:R-:W-:Y:S02]  /*08f0*/  IADD3.X R21, PT, PT, ~R14, R21, RZ, P1, !PT ;  /* 0x000000150e157210 */ /* 0x000fe40000ffe5ff */
[----:B------:R-:W-:Y:S02]  /*0900*/  IADD3 R15, P1, PT, R27, -R16, RZ ;  /* 0x800000101b0f7210 */ /* 0x000fe40007f3e0ff */
[----:B------:R-:W-:-:S03]  /*0910*/  ISETP.GE.U32.AND.EX P0, PT, R21, R17, PT, P0 ;  /* 0x000000111500720c */ /* 0x000fc60003f06100 */
[----:B------:R-:W-:Y:S01]  /*0920*/  IMAD.X R19, R21, 0x1, ~R17, P1 ;  /* 0x0000000115137824 */ /* 0x000fe200008e0e11 */
[----:B------:R-:W-:Y:S02]  /*0930*/  IADD3 R14, P1, PT, R25, 0x1, RZ ;  /* 0x00000001190e7810 */ /* 0x000fe40007f3e0ff */
[----:B------:R-:W-:Y:S02]  /*0940*/  SEL R15, R15, R27, P0 ;  /* 0x0000001b0f0f7207 */ /* 0x000fe40000000000 */
[----:B------:R-:W-:Y:S02]  /*0950*/  IADD3.X R18, PT, PT, RZ, R23, RZ, P1, !PT ;  /* 0x00000017ff127210 */ /* 0x000fe40000ffe4ff */
[----:B------:R-:W-:Y:S02]  /*0960*/  SEL R25, R14, R25, P0 ;  /* 0x000000190e197207 */ /* 0x000fe40000000000 */
[----:B------:R-:W-:Y:S02]  /*0970*/  SEL R19, R19, R21, P0 ;  /* 0x0000001513137207 */ /* 0x000fe40000000000 */
[----:B------:R-:W-:-:S02]  /*0980*/  ISETP.GE.U32.AND P1, PT, R15, R16, PT ;  /* 0x000000100f00720c */ /* 0x000fc40003f26070 */
[----:B------:R-:W-:Y:S02]  /*0990*/  SEL R14, R18, R23, P0 ;  /* 0x00000017120e7207 */ /* 0x000fe40000000000 */
[----:B------:R-:W-:Y:S02]  /*09a0*/  IADD3 R16, P2, PT, R25, 0x1, RZ ;  /* 0x0000000119107810 */ /* 0x000fe40007f5e0ff */
[----:B------:R-:W-:Y:S02]  /*09b0*/  ISETP.GE.U32.AND.EX P0, PT, R19, R17, PT, P1 ;  /* 0x000000111300720c */ /* 0x000fe40003f06110 */
[----:B------:R-:W-:Y:S01]  /*09c0*/  LOP3.LUT R18, R11, R13, RZ, 0x3c, !PT ;  /* 0x0000000d0b127212 */ /* 0x000fe200078e3cff */
[----:B------:R-:W-:Y:S01]  /*09d0*/  IMAD.X R17, RZ, RZ, R14, P2 ;  /* 0x000000ffff117224 */ /* 0x000fe200010e060e */
[----:B------:R-:W-:Y:S02]  /*09e0*/  SEL R16, R16, R25, P0 ;  /* 0x0000001910107207 */ /* 0x000fe40000000000 */
[----:B------:R-:W-:-:S02]  /*09f0*/  ISETP.GE.AND P1, PT, R18, RZ, PT ;  /* 0x000000ff1200720c */ /* 0x000fc40003f26270 */
[----:B------:R-:W-:Y:S02]  /*0a00*/  SEL R17, R17, R14, P0 ;  /* 0x0000000e11117207 */ /* 0x000fe40000000000 */
[-C--:B------:R-:W-:Y:S02]  /*0a10*/  IADD3 R15, P2, PT, RZ, -R16.reuse, RZ ;  /* 0x80000010ff0f7210 */ /* 0x080fe40007f5e0ff */
[----:B------:R-:W-:Y:S02]  /*0a20*/  ISETP.NE.U32.AND P0, PT, R12, RZ, PT ;  /* 0x000000ff0c00720c */ /* 0x000fe40003f05070 */
[-C--:B------:R-:W-:Y:S02]  /*0a30*/  IADD3.X R14, PT, PT, RZ, ~R17.reuse, RZ, P2, !PT ;  /* 0x80000011ff0e7210 */ /* 0x080fe400017fe4ff */
[----:B------:R-:W-:Y:S01]  /*0a40*/  SEL R16, R15, R16, !P1 ;  /* 0x000000100f107207 */ /* 0x000fe20004800000 */
[----:B------:R-:W-:Y:S01]  /*0a50*/  HFMA2 R15, -RZ, RZ, 0, 0 ;  /* 0x00000000ff0f7431 */ /* 0x000fe200000001ff */
[----:B------:R-:W-:Y:S01]  /*0a60*/  SEL R17, R14, R17, !P1 ;  /* 0x000000110e117207 */ /* 0x000fe20004800000 */
[----:B------:R-:W-:Y:S01]  /*0a70*/  IMAD.MOV.U32 R14, RZ, RZ, R10 ;  /* 0x000000ffff0e7224 */ /* 0x000fe200078e000a */
[----:B------:R-:W-:-:S04]  /*0a80*/  ISETP.NE.AND.EX P0, PT, R11, RZ, PT, P0 ;  /* 0x000000ff0b00720c */ /* 0x000fc80003f05300 */
[----:B------:R-:W-:Y:S02]  /*0a90*/  SEL R16, R16, 0xffffffff, P0 ;  /* 0xffffffff10107807 */ /* 0x000fe40000000000 */
[----:B------:R-:W-:Y:S01]  /*0aa0*/  SEL R17, R17, 0xffffffff, P0 ;  /* 0xffffffff11117807 */ /* 0x000fe20000000000 */
[----:B------:R-:W-:Y:S06]  /*0ab0*/  RET.REL.NODEC R14 `(_Z13fp_inv_arraysPKjPji) ;  /* 0xfffffff40e507950 */ /* 0x000fec0003c3ffff */
.L_x_25:
        /* <DEDUP_REMOVED lines=12> */
.L_x_35:


//--------------------- .text._Z13fp_pow_arraysPKjS0_Pji --------------------------
	.section	.text._Z13fp_pow_arraysPKjS0_Pji,"ax",@progbits
	.align	128
        .global         _Z13fp_pow_arraysPKjS0_Pji
        .type           _Z13fp_pow_arraysPKjS0_Pji,@function
        .size           _Z13fp_pow_arraysPKjS0_Pji,(.L_x_40 - _Z13fp_pow_arraysPKjS0_Pji)
        .other          _Z13fp_pow_arraysPKjS0_Pji,@"STO_CUDA_ENTRY STV_DEFAULT"
_Z13fp_pow_arraysPKjS0_Pji:
.text._Z13fp_pow_arraysPKjS0_Pji:
        /* <DEDUP_REMOVED lines=9> */
[----:B------:R-:W1:Y:S07]  /*0090*/  LDCU.64 UR4, c[0x0][0x358] ;  /* 0x00006b00ff0477ac */ /* 0x000e6e0008000a00 */
[----:B------:R-:W2:Y:S01]  /*00a0*/  LDC.64 R4, c[0x0][0x380] ;  /* 0x0000e000ff047b82 */ /* 0x000ea20000000a00 */
[----:B0-----:R-:W-:-:S06]  /*00b0*/  IMAD.WIDE R2, R0, 0x4, R2 ;  /* 0x0000000400027825 */ /* 0x001fcc00078e0202 */
[----:B-1----:R-:W3:Y:S01]  /*00c0*/  LDG.E R3, desc[UR4][R2.64] ;  /* 0x0000000402037981 */ /* 0x002ee2000c1e1900 */
[----:B------:R-:W-:Y:S01]  /*00d0*/  BSSY.RECONVERGENT B0, `(.L_x_26) ;  /* 0x000003a000007945 */ /* 0x000fe20003800200 */
[----:B------:R-:W-:Y:S01]  /*00e0*/  IMAD.MOV.U32 R7, RZ, RZ, 0x1 ;  /* 0x00000001ff077424 */ /* 0x000fe200078e00ff */
[----:B---3--:R-:W-:-:S13]  /*00f0*/  ISETP.NE.AND P0, PT, R3, RZ, PT ;  /* 0x000000ff0300720c */ /* 0x008fda0003f05270 */
[----:B--2---:R-:W-:Y:S05]  /*0100*/  @!P0 BRA `(.L_x_27) ;  /* 0x0000000000d88947 */ /* 0x004fea0003800000 */
[----:B------:R-:W0:Y:S01]  /*0110*/  LDCU UR6, c[0x3][URZ] ;  /* 0x00c00000ff0677ac */ /* 0x000e220008000800 */
[----:B------:R-:W1:Y:S01]  /*0120*/  LDC R2, c[0x3][RZ] ;  /* 0x00c00000ff027b82 */ /* 0x000e620000000800 */
[----:B------:R-:W-:-:S06]  /*0130*/  IMAD.WIDE R4, R0, 0x4, R4 ;  /* 0x0000000400047825 */ /* 0x000fcc00078e0204 */
[----:B------:R2:W5:Y:S01]  /*0140*/  LDG.E R5, desc[UR4][R4.64] ;  /* 0x0000000404057981 */ /* 0x000562000c1e1900 */
[----:B0-----:R-:W0:Y:S01]  /*0150*/  I2F.U32.RP R8, UR6 ;  /* 0x0000000600087d06 */ /* 0x001e220008209000 */
[----:B------:R-:W-:Y:S02]  /*0160*/  UISETP.NE.U32.AND UP0, UPT, UR6, URZ, UPT ;  /* 0x000000ff0600728c */ /* 0x000fe4000bf05070 */
[----:B------:R-:W-:-:S04]  /*0170*/  ULOP3.LUT UR7, URZ, UR6, URZ, 0x33, !UPT ;  /* 0x00000006ff077292 */ /* 0x000fc8000f8e33ff */
[----:B------:R-:W-:Y:S01]  /*0180*/  PLOP3.LUT P0, PT, PT, PT, UP0, 0x80, 0x8 ;  /* 0x000000000008781c */ /* 0x000fe20003f0f008 */
[----:B0-----:R-:W0:Y:S02]  /*0190*/  MUFU.RCP R8, R8 ;  /* 0x0000000800087308 */ /* 0x001e240000001000 */
[----:B0-----:R-:W-:Y:S02]  /*01a0*/  VIADD R6, R8, 0xffffffe ;  /* 0x0ffffffe08067836 */ /* 0x001fe40000000000 */
[----:B------:R-:W-:-:S04]  /*01b0*/  IMAD.U32 R8, RZ, RZ, UR7 ;  /* 0x00000007ff087e24 */ /* 0x000fc8000f8e00ff */
[----:B------:R0:W3:Y:S02]  /*01c0*/  F2I.FTZ.U32.TRUNC.NTZ R7, R6 ;  /* 0x0000000600077305 */ /* 0x0000e4000021f000 */
[----:B0-----:R-:W-:Y:S01]  /*01d0*/  IMAD.MOV.U32 R6, RZ, RZ, RZ ;  /* 0x000000ffff067224 */ /* 0x001fe200078e00ff */
[----:B---3--:R-:W-:-:S05]  /*01e0*/  IADD3 R9, PT, PT, RZ, -R7, RZ ;  /* 0x80000007ff097210 */ /* 0x008fca0007ffe0ff */
[----:B------:R-:W-:-:S04]  /*01f0*/  IMAD R9, R9, UR6, RZ ;  /* 0x0000000609097c24 */ /* 0x000fc8000f8e02ff */
[----:B--2---:R-:W-:-:S04]  /*0200*/  IMAD.HI.U32 R4, R7, R9, R6 ;  /* 0x0000000907047227 */ /* 0x004fc800078e0006 */
[----:B-1----:R-:W-:-:S07]  /*0210*/  HFMA2 R7, -RZ, RZ, 0, 5.9604644775390625e-08 ;  /* 0x00000001ff077431 */ /* 0x002fce00000001ff */
.L_x_30:
[----:B-----5:R-:W-:Y:S01]  /*0220*/  IMAD.HI.U32 R6, R4, R5, RZ ;  /* 0x0000000504067227 */ /* 0x020fe200078e00ff */
[----:B------:R-:W-:Y:S04]  /*0230*/  BSSY.RECONVERGENT B1, `(.L_x_28) ;  /* 0x0000020000017945 */ /* 0x000fe80003800200 */
[----:B------:R-:W-:-:S05]  /*0240*/  IADD3 R6, PT, PT, -R6, RZ, RZ ;  /* 0x000000ff06067210 */ /* 0x000fca0007ffe1ff */
[----:B------:R-:W-:Y:S01]  /*0250*/  IMAD R5, R2, R6, R5 ;  /* 0x0000000602057224 */ /* 0x000fe200078e0205 */
[----:B------:R-:W-:-:S04]  /*0260*/  LOP3.LUT R6, R3, 0x1, RZ, 0xc0, !PT ;  /* 0x0000000103067812 */ /* 0x000fc800078ec0ff */
[----:B------:R-:W-:Y:S02]  /*0270*/  ISETP.GE.U32.AND P1, PT, R5, R2, PT ;  /* 0x000000020500720c */ /* 0x000fe40003f26070 */
[----:B------:R-:W-:Y:S02]  /*0280*/  ISETP.NE.U32.AND P3, PT, R6, 0x1, PT ;  /* 0x000000010600780c */ /* 0x000fe40003f65070 */
[----:B------:R-:W-:-:S09]  /*0290*/  SHF.R.U32.HI R6, RZ, 0x1, R3 ;  /* 0x00000001ff067819 */ /* 0x000fd20000011603 */
[----:B------:R-:W-:Y:S01]  /*02a0*/  @P1 IMAD.IADD R5, R5, 0x1, -R2 ;  /* 0x0000000105051824 */ /* 0x000fe200078e0a02 */
[----:B------:R-:W-:-:S04]  /*02b0*/  ISETP.GT.U32.AND P1, PT, R3, 0x1, PT ;  /* 0x000000010300780c */ /* 0x000fc80003f24070 */
[----:B------:R-:W-:-:S13]  /*02c0*/  ISETP.GE.U32.AND P2, PT, R5, R2, PT ;  /* 0x000000020500720c */ /* 0x000fda0003f46070 */
[----:B------:R-:W-:-:S04]  /*02d0*/  @P2 IADD3 R5, PT, PT, R5, -R2, RZ ;  /* 0x8000000205052210 */ /* 0x000fc80007ffe0ff */
[----:B------:R-:W-:Y:S01]  /*02e0*/  SEL R10, R8, R5, !P0 ;  /* 0x00000005080a7207 */ /* 0x000fe20004000000 */
[----:B------:R-:W-:Y:S06]  /*02f0*/  @P3 BRA `(.L_x_29) ;  /* 0x00000000004c3947 */ /* 0x000fec0003800000 */
[----:B------:R-:W0:Y:S01]  /*0300*/  I2F.U32.RP R8, R2 ;  /* 0x0000000200087306 */ /* 0x000e220000209000 */
[----:B------:R-:W-:Y:S02]  /*0310*/  IMAD.MOV.U32 R4, RZ, RZ, RZ ;  /* 0x000000ffff047224 */ /* 0x000fe400078e00ff */
[----:B------:R-:W-:-:S05]  /*0320*/  IMAD R7, R7, R10, RZ ;  /* 0x0000000a07077224 */ /* 0x000fca00078e02ff */
[----:B0-----:R-:W0:Y:S02]  /*0330*/  MUFU.RCP R8, R8 ;  /* 0x0000000800087308 */ /* 0x001e240000001000 */
[----:B0-----:R-:W-:Y:S01]  /*0340*/  VIADD R5, R8, 0xffffffe ;  /* 0x0ffffffe08057836 */ /* 0x001fe20000000000 */
[----:B------:R-:W-:-:S05]  /*0350*/  LOP3.LUT R8, RZ, R2, RZ, 0x33, !PT ;  /* 0x00000002ff087212 */ /* 0x000fca00078e33ff */
[----:B------:R-:W0:Y:S02]  /*0360*/  F2I.FTZ.U32.TRUNC.NTZ R5, R5 ;  /* 0x0000000500057305 */ /* 0x000e24000021f000 */
[----:B0-----:R-:W-:-:S05]  /*0370*/  IADD3 R3, PT, PT, RZ, -R5, RZ ;  /* 0x80000005ff037210 */ /* 0x001fca0007ffe0ff */
        /* <DEDUP_REMOVED lines=10> */
[----:B------:R-:W-:-:S07]  /*0420*/  SEL R7, R8, R7, !P0 ;  /* 0x0000000708077207 */ /* 0x000fce0004000000 */
.L_x_29:
[----:B------:R-:W-:Y:S05]  /*0430*/  BSYNC.RECONVERGENT B1 ;  /* 0x0000000000017941 */ /* 0x000fea0003800200 */
.L_x_28:
[----:B------:R-:W-:Y:S01]  /*0440*/  MOV R3, R6 ;  /* 0x0000000600037202 */ /* 0x000fe20000000f00 */
[----:B------:R-:W-:Y:S01]  /*0450*/  IMAD R5, R10, R10, RZ ;  /* 0x0000000a0a057224 */ /* 0x000fe200078e02ff */
[----:B------:R-:W-:Y:S06]  /*0460*/  @P1 BRA `(.L_x_30) ;  /* 0xfffffffc006c1947 */ /* 0x000fec000383ffff */
.L_x_27:
[----:B------:R-:W-:Y:S05]  /*0470*/  BSYNC.RECONVERGENT B0 ;  /* 0x0000000000007941 */ /* 0x000fea0003800200 */
.L_x_26:
[----:B------:R-:W0:Y:S02]  /*0480*/  LDC.64 R2, c[0x0][0x390] ;  /* 0x0000e400ff027b82 */ /* 0x000e240000000a00 */
[----:B0-----:R-:W-:-:S05]  /*0490*/  IMAD.WIDE R2, R0, 0x4, R2 ;  /* 0x0000000400027825 */ /* 0x001fca00078e0202 */
[----:B------:R-:W-:Y:S01]  /*04a0*/  STG.E desc[UR4][R2.64], R7 ;  /* 0x0000000702007986 */ /* 0x000fe2000c101904 */
[----:B------:R-:W-:Y:S05]  /*04b0*/  EXIT ;  /* 0x000000000000794d */ /* 0x000fea0003800000 */
.L_x_31:
        /* <DEDUP_REMOVED lines=12> */
.L_x_40:


//--------------------- .text._Z13fp_mul_arraysPKjS0_Pji --------------------------
	.section	.text._Z13fp_mul_arraysPKjS0_Pji,"ax",@progbits
	.align	128
        .global         _Z13fp_mul_arraysPKjS0_Pji
        .type           _Z13fp_mul_arraysPKjS0_Pji,@function
        .size           _Z13fp_mul_arraysPKjS0_Pji,(.L_x_41 - _Z13fp_mul_arraysPKjS0_Pji)
        .other          _Z13fp_mul_arraysPKjS0_Pji,@"STO_CUDA_ENTRY STV_DEFAULT"
_Z13fp_mul_arraysPKjS0_Pji:
.text._Z13fp_mul_arraysPKjS0_Pji:
        /* <DEDUP_REMOVED lines=10> */
[----:B------:R-:W2:Y:S06]  /*00a0*/  LDCU UR6, c[0x3][URZ] ;  /* 0x00c00000ff0677ac */ /* 0x000eac0008000800 */
[----:B------:R-:W3:Y:S01]  /*00b0*/  LDC.64 R4, c[0x0][0x388] ;  /* 0x0000e200ff047b82 */ /* 0x000ee20000000a00 */
[----:B0-----:R-:W-:-:S06]  /*00c0*/  IMAD.WIDE R2, R9, 0x4, R2 ;  /* 0x0000000409027825 */ /* 0x001fcc00078e0202 */
[----:B-1----:R-:W4:Y:S01]  /*00d0*/  LDG.E R2, desc[UR4][R2.64] ;  /* 0x0000000402027981 */ /* 0x002f22000c1e1900 */
[----:B---3--:R-:W-:-:S06]  /*00e0*/  IMAD.WIDE R4, R9, 0x4, R4 ;  /* 0x0000000409047825 */ /* 0x008fcc00078e0204 */
[----:B------:R-:W4:Y:S01]  /*00f0*/  LDG.E R5, desc[UR4][R4.64] ;  /* 0x0000000404057981 */ /* 0x000f22000c1e1900 */
[----:B--2---:R-:W0:Y:S08]  /*0100*/  I2F.U32.RP R0, UR6 ;  /* 0x0000000600007d06 */ /* 0x004e300008209000 */
[----:B0-----:R-:W0:Y:S02]  /*0110*/  MUFU.RCP R0, R0 ;  /* 0x0000000000007308 */ /* 0x001e240000001000 */
[----:B0-----:R-:W-:-:S06]  /*0120*/  IADD3 R6, PT, PT, R0, 0xffffffe, RZ ;  /* 0x0ffffffe00067810 */ /* 0x001fcc0007ffe0ff */
[----:B------:R0:W1:Y:S02]  /*0130*/  F2I.FTZ.U32.TRUNC.NTZ R7, R6 ;  /* 0x0000000600077305 */ /* 0x000064000021f000 */
[----:B0-----:R-:W-:Y:S01]  /*0140*/  HFMA2 R6, -RZ, RZ, 0, 0 ;  /* 0x00000000ff067431 */ /* 0x001fe200000001ff */
[----:B-1----:R-:W-:-:S05]  /*0150*/  IADD3 R11, PT, PT, RZ, -R7, RZ ;  /* 0x80000007ff0b7210 */ /* 0x002fca0007ffe0ff */
[----:B------:R-:W-:-:S04]  /*0160*/  IMAD R11, R11, UR6, RZ ;  /* 0x000000060b0b7c24 */ /* 0x000fc8000f8e02ff */
[----:B------:R-:W-:Y:S01]  /*0170*/  IMAD.HI.U32 R7, R7, R11, R6 ;  /* 0x0000000b07077227 */ /* 0x000fe200078e0006 */
[----:B------:R-:W-:-:S03]  /*0180*/  ISETP.NE.U32.AND P1, PT, RZ, UR6, PT ;  /* 0x00000006ff007c0c */ /* 0x000fc6000bf25070 */
[----:B----4-:R-:W-:-:S04]  /*0190*/  IMAD R2, R2, R5, RZ ;  /* 0x0000000502027224 */ /* 0x010fc800078e02ff */
[----:B------:R-:W-:-:S05]  /*01a0*/  IMAD.HI.U32 R7, R7, R2, RZ ;  /* 0x0000000207077227 */ /* 0x000fca00078e00ff */
[----:B------:R-:W-:-:S05]  /*01b0*/  IADD3 R7, PT, PT, -R7, RZ, RZ ;  /* 0x000000ff07077210 */ /* 0x000fca0007ffe1ff */
[----:B------:R-:W-:Y:S02]  /*01c0*/  IMAD R5, R7, UR6, R2 ;  /* 0x0000000607057c24 */ /* 0x000fe4000f8e0202 */
[----:B------:R-:W0:Y:S03]  /*01d0*/  LDC.64 R2, c[0x0][0x390] ;  /* 0x0000e400ff027b82 */ /* 0x000e260000000a00 */
[----:B------:R-:W-:-:S13]  /*01e0*/  ISETP.GE.U32.AND P0, PT, R5, UR6, PT ;  /* 0x0000000605007c0c */ /* 0x000fda000bf06070 */
[----:B------:R-:W-:-:S04]  /*01f0*/  @P0 IADD3 R5, PT, PT, R5, -UR6, RZ ;  /* 0x8000000605050c10 */ /* 0x000fc8000fffe0ff */
[----:B------:R-:W-:Y:S01]  /*0200*/  ISETP.GE.U32.AND P0, PT, R5, UR6, PT ;  /* 0x0000000605007c0c */ /* 0x000fe2000bf06070 */
[----:B0-----:R-:W-:-:S12]  /*0210*/  IMAD.WIDE R2, R9, 0x4, R2 ;  /* 0x0000000409027825 */ /* 0x001fd800078e0202 */
[----:B------:R-:W-:Y:S02]  /*0220*/  @P0 IADD3 R5, PT, PT, R5, -UR6, RZ ;  /* 0x8000000605050c10 */ /* 0x000fe4000fffe0ff */
[----:B------:R-:W-:-:S05]  /*0230*/  @!P1 LOP3.LUT R5, RZ, UR6, RZ, 0x33, !PT ;  /* 0x00000006ff059c12 */ /* 0x000fca000f8e33ff */
[----:B------:R-:W-:Y:S01]  /*0240*/  STG.E desc[UR4][R2.64], R5 ;  /* 0x0000000502007986 */ /* 0x000fe2000c101904 */
[----:B------:R-:W-:Y:S05]  /*0250*/  EXIT ;  /* 0x000000000000794d */ /* 0x000fea0003800000 */
.L_x_32:
        /* <DEDUP_REMOVED lines=10> */
.L_x_41:


//--------------------- .text._Z13fp_sub_arraysPKjS0_Pji --------------------------
	.section	.text._Z13fp_sub_arraysPKjS0_Pji,"ax",@progbits
	.align	128
        .global         _Z13fp_sub_arraysPKjS0_Pji
        .type           _Z13fp_sub_arraysPKjS0_Pji,@function
        .size           _Z13fp_sub_arraysPKjS0_Pji,(.L_x_42 - _Z13fp_sub_arraysPKjS0_Pji)
        .other          _Z13fp_sub_arraysPKjS0_Pji,@"STO_CUDA_ENTRY STV_DEFAULT"
_Z13fp_sub_arraysPKjS0_Pji:
.text._Z13fp_sub_arraysPKjS0_Pji:
        /* <DEDUP_REMOVED lines=10> */
[----:B------:R-:W2:Y:S08]  /*00a0*/  LDC.64 R4, c[0x0][0x388] ;  /* 0x0000e200ff047b82 */ /* 0x000eb00000000a00 */
[----:B------:R-:W3:Y:S01]  /*00b0*/  LDC R0, c[0x3][RZ] ;  /* 0x00c00000ff007b82 */ /* 0x000ee20000000800 */
[----:B0-----:R-:W-:-:S07]  /*00c0*/  IMAD.WIDE R2, R9, 0x4, R2 ;  /* 0x0000000409027825 */ /* 0x001fce00078e0202 */
[----:B------:R-:W0:Y:S01]  /*00d0*/  LDC.64 R6, c[0x0][0x390] ;  /* 0x0000e400ff067b82 */ /* 0x000e220000000a00 */
[----:B-1----:R-:W4:Y:S01]  /*00e0*/  LDG.E R2, desc[UR4][R2.64] ;  /* 0x0000000402027981 */ /* 0x002f22000c1e1900 */
[----:B--2---:R-:W-:-:S06]  /*00f0*/  IMAD.WIDE R4, R9, 0x4, R4 ;  /* 0x0000000409047825 */ /* 0x004fcc00078e0204 */
[----:B------:R-:W4:Y:S01]  /*0100*/  LDG.E R5, desc[UR4][R4.64] ;  /* 0x0000000404057981 */ /* 0x000f22000c1e1900 */
[----:B0-----:R-:W-:Y:S01]  /*0110*/  IMAD.WIDE R6, R9, 0x4, R6 ;  /* 0x0000000409067825 */ /* 0x001fe200078e0206 */
[----:B----4-:R-:W-:-:S04]  /*0120*/  ISETP.GE.U32.AND P0, PT, R2, R5, PT ;  /* 0x000000050200720c */ /* 0x010fc80003f06070 */
[----:B---3--:R-:W-:-:S04]  /*0130*/  SEL R0, R0, RZ, !P0 ;  /* 0x000000ff00007207 */ /* 0x008fc80004000000 */
[----:B------:R-:W-:-:S05]  /*0140*/  IADD3 R9, PT, PT, R0, R2, -R5 ;  /* 0x0000000200097210 */ /* 0x000fca0007ffe805 */
[----:B------:R-:W-:Y:S01]  /*0150*/  STG.E desc[UR4][R6.64], R9 ;  /* 0x0000000906007986 */ /* 0x000fe2000c101904 */
[----:B------:R-:W-:Y:S05]  /*0160*/  EXIT ;  /* 0x000000000000794d */ /* 0x000fea0003800000 */
.L_x_33:
        /* <DEDUP_REMOVED lines=9> */
.L_x_42:


//--------------------- .text._Z13fp_add_arraysPKjS0_Pji --------------------------
	.section	.text._Z13fp_add_arraysPKjS0_Pji,"ax",@progbits
	.align	128
        .global         _Z13fp_add_arraysPKjS0_Pji
        .type           _Z13fp_add_arraysPKjS0_Pji,@function
        .size           _Z13fp_add_arraysPKjS0_Pji,(.L_x_43 - _Z13fp_add_arraysPKjS0_Pji)
        .other          _Z13fp_add_arraysPKjS0_Pji,@"STO_CUDA_ENTRY STV_DEFAULT"
_Z13fp_add_arraysPKjS0_Pji:
.text._Z13fp_add_arraysPKjS0_Pji:
        /* <DEDUP_REMOVED lines=18> */
[----:B----4-:R-:W-:-:S04]  /*0120*/  IADD3 R0, PT, PT, R2, R5, RZ ;  /* 0x0000000502007210 */ /* 0x010fc80007ffe0ff */
[----:B---3--:R-:W-:-:S04]  /*0130*/  ISETP.GE.U32.AND P0, PT, R0, R11, PT ;  /* 0x0000000b0000720c */ /* 0x008fc80003f06070 */
[----:B------:R-:W-:-:S04]  /*0140*/  SEL R11, R11, RZ, P0 ;  /* 0x000000ff0b0b7207 */ /* 0x000fc80000000000 */
[----:B------:R-:W-:-:S05]  /*0150*/  IADD3 R11, PT, PT, R0, -R11, RZ ;  /* 0x8000000b000b7210 */ /* 0x000fca0007ffe0ff */
[----:B------:R-:W-:Y:S01]  /*0160*/  STG.E desc[UR4][R6.64], R11 ;  /* 0x0000000b06007986 */ /* 0x000fe2000c101904 */
[----:B------:R-:W-:Y:S05]  /*0170*/  EXIT ;  /* 0x000000000000794d */ /* 0x000fea0003800000 */
.L_x_34:
        /* <DEDUP_REMOVED lines=16> */
.L_x_43:


//--------------------- .nv.shared.reserved.0     --------------------------
	.section	.nv.shared.reserved.0,"aw",@nobits
	.weak		__nv_reservedSMEM_offset_0_alias
	.size		__nv_reservedSMEM_offset_0_alias, 0, 64
	.other		__nv_reservedSMEM_offset_0_alias,@"STO_CUDA_RESERVED_SHARED STV_DEFAULT"
__nv_reservedSMEM_offset_0_alias:
	.zero		0
	.zero		64


//--------------------- .nv.constant0._Z13fp_matrix_mulPKjS0_Pjiii --------------------------
	.section	.nv.constant0._Z13fp_matrix_mulPKjS0_Pjiii,"a",@progbits
	.sectionflags	@""
	.align	4
.nv.constant0._Z13fp_matrix_mulPKjS0_Pjiii:
	.zero		932


//--------------------- .nv.constant0._Z13fp_matrix_addPKjS0_Pjiii --------------------------
	.section	.nv.constant0._Z13fp_matrix_addPKjS0_Pjiii,"a",@progbits
	.sectionflags	@""
	.align	4
.nv.constant0._Z13fp_matrix_addPKjS0_Pjiii:
	.zero		932


//--------------------- .nv.constant0._Z12fp_poly_evalPKjiS0_Pji --------------------------
	.section	.nv.constant0._Z12fp_poly_evalPKjiS0_Pji,"a",@progbits
	.sectionflags	@""
	.align	4
.nv.constant0._Z12fp_poly_evalPKjiS0_Pji:
	.zero		932


//--------------------- .nv.constant0._Z13fp_inv_arraysPKjPji --------------------------
	.section	.nv.constant0._Z13fp_inv_arraysPKjPji,"a",@progbits
	.sectionflags	@""
	.align	4
.nv.constant0._Z13fp_inv_arraysPKjPji:
	.zero		916


//--------------------- .nv.constant0._Z13fp_pow_arraysPKjS0_Pji --------------------------
	.section	.nv.constant0._Z13fp_pow_arraysPKjS0_Pji,"a",@progbits
	.sectionflags	@""
	.align	4
.nv.constant0._Z13fp_pow_arraysPKjS0_Pji:
	.zero		924


//--------------------- .nv.constant0._Z13fp_mul_arraysPKjS0_Pji --------------------------
	.section	.nv.constant0._Z13fp_mul_arraysPKjS0_Pji,"a",@progbits
	.sectionflags	@""
	.align	4
.nv.constant0._Z13fp_mul_arraysPKjS0_Pji:
	.zero		924


//--------------------- .nv.constant0._Z13fp_sub_arraysPKjS0_Pji --------------------------
	.section	.nv.constant0._Z13fp_sub_arraysPKjS0_Pji,"a",@progbits
	.sectionflags	@""
	.align	4
.nv.constant0._Z13fp_sub_arraysPKjS0_Pji:
	.zero		924


//--------------------- .nv.constant0._Z13fp_add_arraysPKjS0_Pji --------------------------
	.section	.nv.constant0._Z13fp_add_arraysPKjS0_Pji,"a",@progbits
	.sectionflags	@""
	.align	4
.nv.constant0._Z13fp_add_arraysPKjS0_Pji:
	.zero		924


//--------------------- SYMBOLS --------------------------

	.type		.nv.reservedSmem.offset0,@object
	.size		.nv.reservedSmem.offset0,0x4
